//
// Generated by NVIDIA NVVM Compiler
//
// Compiler Build ID: CL-36424714
// Cuda compilation tools, release 13.0, V13.0.88
// Based on NVVM 20.0.0
//

.version 9.0
.target sm_100
.address_size 64

	// .globl	_Z14preapare_spinsPcPj
.extern .shared .align 16 .b8 sdata[];

.visible .entry _Z14preapare_spinsPcPj(
	.param .u64 .ptr .align 1 _Z14preapare_spinsPcPj_param_0,
	.param .u64 .ptr .align 1 _Z14preapare_spinsPcPj_param_1
)
{
	.reg .b16 	%rs<257>;
	.reg .b32 	%r<391>;
	.reg .b64 	%rd<9>;

	ld.param.u64 	%rd1, [_Z14preapare_spinsPcPj_param_0];
	ld.param.u64 	%rd2, [_Z14preapare_spinsPcPj_param_1];
	cvta.to.global.u64 	%rd3, %rd1;
	cvta.to.global.u64 	%rd4, %rd2;
	mov.u32 	%r1, %ctaid.x;
	mov.u32 	%r2, %ntid.x;
	mov.u32 	%r3, %tid.x;
	mad.lo.s32 	%r4, %r1, %r2, %r3;
	mul.wide.s32 	%rd5, %r4, 4;
	add.s64 	%rd6, %rd4, %rd5;
	shl.b32 	%r5, %r4, 6;
	ld.global.u32 	%r6, [%rd6];
	shl.b32 	%r7, %r6, 13;
	xor.b32  	%r8, %r7, %r6;
	shr.u32 	%r9, %r8, 17;
	xor.b32  	%r10, %r9, %r8;
	shl.b32 	%r11, %r10, 5;
	xor.b32  	%r12, %r11, %r10;
	cvt.u16.u32 	%rs1, %r10;
	shl.b16 	%rs2, %rs1, 1;
	and.b16  	%rs3, %rs2, 2;
	add.s16 	%rs4, %rs3, -1;
	cvt.s64.s32 	%rd7, %r5;
	add.s64 	%rd8, %rd3, %rd7;
	st.global.u8 	[%rd8], %rs4;
	shl.b32 	%r13, %r12, 13;
	xor.b32  	%r14, %r13, %r12;
	shr.u32 	%r15, %r14, 17;
	xor.b32  	%r16, %r15, %r14;
	shl.b32 	%r17, %r16, 5;
	xor.b32  	%r18, %r17, %r16;
	cvt.u16.u32 	%rs5, %r16;
	shl.b16 	%rs6, %rs5, 1;
	and.b16  	%rs7, %rs6, 2;
	add.s16 	%rs8, %rs7, -1;
	st.global.u8 	[%rd8+1], %rs8;
	shl.b32 	%r19, %r18, 13;
	xor.b32  	%r20, %r19, %r18;
	shr.u32 	%r21, %r20, 17;
	xor.b32  	%r22, %r21, %r20;
	shl.b32 	%r23, %r22, 5;
	xor.b32  	%r24, %r23, %r22;
	cvt.u16.u32 	%rs9, %r22;
	shl.b16 	%rs10, %rs9, 1;
	and.b16  	%rs11, %rs10, 2;
	add.s16 	%rs12, %rs11, -1;
	st.global.u8 	[%rd8+2], %rs12;
	shl.b32 	%r25, %r24, 13;
	xor.b32  	%r26, %r25, %r24;
	shr.u32 	%r27, %r26, 17;
	xor.b32  	%r28, %r27, %r26;
	shl.b32 	%r29, %r28, 5;
	xor.b32  	%r30, %r29, %r28;
	cvt.u16.u32 	%rs13, %r28;
	shl.b16 	%rs14, %rs13, 1;
	and.b16  	%rs15, %rs14, 2;
	add.s16 	%rs16, %rs15, -1;
	st.global.u8 	[%rd8+3], %rs16;
	shl.b32 	%r31, %r30, 13;
	xor.b32  	%r32, %r31, %r30;
	shr.u32 	%r33, %r32, 17;
	xor.b32  	%r34, %r33, %r32;
	shl.b32 	%r35, %r34, 5;
	xor.b32  	%r36, %r35, %r34;
	cvt.u16.u32 	%rs17, %r34;
	shl.b16 	%rs18, %rs17, 1;
	and.b16  	%rs19, %rs18, 2;
	add.s16 	%rs20, %rs19, -1;
	st.global.u8 	[%rd8+4], %rs20;
	shl.b32 	%r37, %r36, 13;
	xor.b32  	%r38, %r37, %r36;
	shr.u32 	%r39, %r38, 17;
	xor.b32  	%r40, %r39, %r38;
	shl.b32 	%r41, %r40, 5;
	xor.b32  	%r42, %r41, %r40;
	cvt.u16.u32 	%rs21, %r40;
	shl.b16 	%rs22, %rs21, 1;
	and.b16  	%rs23, %rs22, 2;
	add.s16 	%rs24, %rs23, -1;
	st.global.u8 	[%rd8+5], %rs24;
	shl.b32 	%r43, %r42, 13;
	xor.b32  	%r44, %r43, %r42;
	shr.u32 	%r45, %r44, 17;
	xor.b32  	%r46, %r45, %r44;
	shl.b32 	%r47, %r46, 5;
	xor.b32  	%r48, %r47, %r46;
	cvt.u16.u32 	%rs25, %r46;
	shl.b16 	%rs26, %rs25, 1;
	and.b16  	%rs27, %rs26, 2;
	add.s16 	%rs28, %rs27, -1;
	st.global.u8 	[%rd8+6], %rs28;
	shl.b32 	%r49, %r48, 13;
	xor.b32  	%r50, %r49, %r48;
	shr.u32 	%r51, %r50, 17;
	xor.b32  	%r52, %r51, %r50;
	shl.b32 	%r53, %r52, 5;
	xor.b32  	%r54, %r53, %r52;
	cvt.u16.u32 	%rs29, %r52;
	shl.b16 	%rs30, %rs29, 1;
	and.b16  	%rs31, %rs30, 2;
	add.s16 	%rs32, %rs31, -1;
	st.global.u8 	[%rd8+7], %rs32;
	shl.b32 	%r55, %r54, 13;
	xor.b32  	%r56, %r55, %r54;
	shr.u32 	%r57, %r56, 17;
	xor.b32  	%r58, %r57, %r56;
	shl.b32 	%r59, %r58, 5;
	xor.b32  	%r60, %r59, %r58;
	cvt.u16.u32 	%rs33, %r58;
	shl.b16 	%rs34, %rs33, 1;
	and.b16  	%rs35, %rs34, 2;
	add.s16 	%rs36, %rs35, -1;
	st.global.u8 	[%rd8+8], %rs36;
	shl.b32 	%r61, %r60, 13;
	xor.b32  	%r62, %r61, %r60;
	shr.u32 	%r63, %r62, 17;
	xor.b32  	%r64, %r63, %r62;
	shl.b32 	%r65, %r64, 5;
	xor.b32  	%r66, %r65, %r64;
	cvt.u16.u32 	%rs37, %r64;
	shl.b16 	%rs38, %rs37, 1;
	and.b16  	%rs39, %rs38, 2;
	add.s16 	%rs40, %rs39, -1;
	st.global.u8 	[%rd8+9], %rs40;
	shl.b32 	%r67, %r66, 13;
	xor.b32  	%r68, %r67, %r66;
	shr.u32 	%r69, %r68, 17;
	xor.b32  	%r70, %r69, %r68;
	shl.b32 	%r71, %r70, 5;
	xor.b32  	%r72, %r71, %r70;
	cvt.u16.u32 	%rs41, %r70;
	shl.b16 	%rs42, %rs41, 1;
	and.b16  	%rs43, %rs42, 2;
	add.s16 	%rs44, %rs43, -1;
	st.global.u8 	[%rd8+10], %rs44;
	shl.b32 	%r73, %r72, 13;
	xor.b32  	%r74, %r73, %r72;
	shr.u32 	%r75, %r74, 17;
	xor.b32  	%r76, %r75, %r74;
	shl.b32 	%r77, %r76, 5;
	xor.b32  	%r78, %r77, %r76;
	cvt.u16.u32 	%rs45, %r76;
	shl.b16 	%rs46, %rs45, 1;
	and.b16  	%rs47, %rs46, 2;
	add.s16 	%rs48, %rs47, -1;
	st.global.u8 	[%rd8+11], %rs48;
	shl.b32 	%r79, %r78, 13;
	xor.b32  	%r80, %r79, %r78;
	shr.u32 	%r81, %r80, 17;
	xor.b32  	%r82, %r81, %r80;
	shl.b32 	%r83, %r82, 5;
	xor.b32  	%r84, %r83, %r82;
	cvt.u16.u32 	%rs49, %r82;
	shl.b16 	%rs50, %rs49, 1;
	and.b16  	%rs51, %rs50, 2;
	add.s16 	%rs52, %rs51, -1;
	st.global.u8 	[%rd8+12], %rs52;
	shl.b32 	%r85, %r84, 13;
	xor.b32  	%r86, %r85, %r84;
	shr.u32 	%r87, %r86, 17;
	xor.b32  	%r88, %r87, %r86;
	shl.b32 	%r89, %r88, 5;
	xor.b32  	%r90, %r89, %r88;
	cvt.u16.u32 	%rs53, %r88;
	shl.b16 	%rs54, %rs53, 1;
	and.b16  	%rs55, %rs54, 2;
	add.s16 	%rs56, %rs55, -1;
	st.global.u8 	[%rd8+13], %rs56;
	shl.b32 	%r91, %r90, 13;
	xor.b32  	%r92, %r91, %r90;
	shr.u32 	%r93, %r92, 17;
	xor.b32  	%r94, %r93, %r92;
	shl.b32 	%r95, %r94, 5;
	xor.b32  	%r96, %r95, %r94;
	cvt.u16.u32 	%rs57, %r94;
	shl.b16 	%rs58, %rs57, 1;
	and.b16  	%rs59, %rs58, 2;
	add.s16 	%rs60, %rs59, -1;
	st.global.u8 	[%rd8+14], %rs60;
	shl.b32 	%r97, %r96, 13;
	xor.b32  	%r98, %r97, %r96;
	shr.u32 	%r99, %r98, 17;
	xor.b32  	%r100, %r99, %r98;
	shl.b32 	%r101, %r100, 5;
	xor.b32  	%r102, %r101, %r100;
	cvt.u16.u32 	%rs61, %r100;
	shl.b16 	%rs62, %rs61, 1;
	and.b16  	%rs63, %rs62, 2;
	add.s16 	%rs64, %rs63, -1;
	st.global.u8 	[%rd8+15], %rs64;
	shl.b32 	%r103, %r102, 13;
	xor.b32  	%r104, %r103, %r102;
	shr.u32 	%r105, %r104, 17;
	xor.b32  	%r106, %r105, %r104;
	shl.b32 	%r107, %r106, 5;
	xor.b32  	%r108, %r107, %r106;
	cvt.u16.u32 	%rs65, %r106;
	shl.b16 	%rs66, %rs65, 1;
	and.b16  	%rs67, %rs66, 2;
	add.s16 	%rs68, %rs67, -1;
	st.global.u8 	[%rd8+16], %rs68;
	shl.b32 	%r109, %r108, 13;
	xor.b32  	%r110, %r109, %r108;
	shr.u32 	%r111, %r110, 17;
	xor.b32  	%r112, %r111, %r110;
	shl.b32 	%r113, %r112, 5;
	xor.b32  	%r114, %r113, %r112;
	cvt.u16.u32 	%rs69, %r112;
	shl.b16 	%rs70, %rs69, 1;
	and.b16  	%rs71, %rs70, 2;
	add.s16 	%rs72, %rs71, -1;
	st.global.u8 	[%rd8+17], %rs72;
	shl.b32 	%r115, %r114, 13;
	xor.b32  	%r116, %r115, %r114;
	shr.u32 	%r117, %r116, 17;
	xor.b32  	%r118, %r117, %r116;
	shl.b32 	%r119, %r118, 5;
	xor.b32  	%r120, %r119, %r118;
	cvt.u16.u32 	%rs73, %r118;
	shl.b16 	%rs74, %rs73, 1;
	and.b16  	%rs75, %rs74, 2;
	add.s16 	%rs76, %rs75, -1;
	st.global.u8 	[%rd8+18], %rs76;
	shl.b32 	%r121, %r120, 13;
	xor.b32  	%r122, %r121, %r120;
	shr.u32 	%r123, %r122, 17;
	xor.b32  	%r124, %r123, %r122;
	shl.b32 	%r125, %r124, 5;
	xor.b32  	%r126, %r125, %r124;
	cvt.u16.u32 	%rs77, %r124;
	shl.b16 	%rs78, %rs77, 1;
	and.b16  	%rs79, %rs78, 2;
	add.s16 	%rs80, %rs79, -1;
	st.global.u8 	[%rd8+19], %rs80;
	shl.b32 	%r127, %r126, 13;
	xor.b32  	%r128, %r127, %r126;
	shr.u32 	%r129, %r128, 17;
	xor.b32  	%r130, %r129, %r128;
	shl.b32 	%r131, %r130, 5;
	xor.b32  	%r132, %r131, %r130;
	cvt.u16.u32 	%rs81, %r130;
	shl.b16 	%rs82, %rs81, 1;
	and.b16  	%rs83, %rs82, 2;
	add.s16 	%rs84, %rs83, -1;
	st.global.u8 	[%rd8+20], %rs84;
	shl.b32 	%r133, %r132, 13;
	xor.b32  	%r134, %r133, %r132;
	shr.u32 	%r135, %r134, 17;
	xor.b32  	%r136, %r135, %r134;
	shl.b32 	%r137, %r136, 5;
	xor.b32  	%r138, %r137, %r136;
	cvt.u16.u32 	%rs85, %r136;
	shl.b16 	%rs86, %rs85, 1;
	and.b16  	%rs87, %rs86, 2;
	add.s16 	%rs88, %rs87, -1;
	st.global.u8 	[%rd8+21], %rs88;
	shl.b32 	%r139, %r138, 13;
	xor.b32  	%r140, %r139, %r138;
	shr.u32 	%r141, %r140, 17;
	xor.b32  	%r142, %r141, %r140;
	shl.b32 	%r143, %r142, 5;
	xor.b32  	%r144, %r143, %r142;
	cvt.u16.u32 	%rs89, %r142;
	shl.b16 	%rs90, %rs89, 1;
	and.b16  	%rs91, %rs90, 2;
	add.s16 	%rs92, %rs91, -1;
	st.global.u8 	[%rd8+22], %rs92;
	shl.b32 	%r145, %r144, 13;
	xor.b32  	%r146, %r145, %r144;
	shr.u32 	%r147, %r146, 17;
	xor.b32  	%r148, %r147, %r146;
	shl.b32 	%r149, %r148, 5;
	xor.b32  	%r150, %r149, %r148;
	cvt.u16.u32 	%rs93, %r148;
	shl.b16 	%rs94, %rs93, 1;
	and.b16  	%rs95, %rs94, 2;
	add.s16 	%rs96, %rs95, -1;
	st.global.u8 	[%rd8+23], %rs96;
	shl.b32 	%r151, %r150, 13;
	xor.b32  	%r152, %r151, %r150;
	shr.u32 	%r153, %r152, 17;
	xor.b32  	%r154, %r153, %r152;
	shl.b32 	%r155, %r154, 5;
	xor.b32  	%r156, %r155, %r154;
	cvt.u16.u32 	%rs97, %r154;
	shl.b16 	%rs98, %rs97, 1;
	and.b16  	%rs99, %rs98, 2;
	add.s16 	%rs100, %rs99, -1;
	st.global.u8 	[%rd8+24], %rs100;
	shl.b32 	%r157, %r156, 13;
	xor.b32  	%r158, %r157, %r156;
	shr.u32 	%r159, %r158, 17;
	xor.b32  	%r160, %r159, %r158;
	shl.b32 	%r161, %r160, 5;
	xor.b32  	%r162, %r161, %r160;
	cvt.u16.u32 	%rs101, %r160;
	shl.b16 	%rs102, %rs101, 1;
	and.b16  	%rs103, %rs102, 2;
	add.s16 	%rs104, %rs103, -1;
	st.global.u8 	[%rd8+25], %rs104;
	shl.b32 	%r163, %r162, 13;
	xor.b32  	%r164, %r163, %r162;
	shr.u32 	%r165, %r164, 17;
	xor.b32  	%r166, %r165, %r164;
	shl.b32 	%r167, %r166, 5;
	xor.b32  	%r168, %r167, %r166;
	cvt.u16.u32 	%rs105, %r166;
	shl.b16 	%rs106, %rs105, 1;
	and.b16  	%rs107, %rs106, 2;
	add.s16 	%rs108, %rs107, -1;
	st.global.u8 	[%rd8+26], %rs108;
	shl.b32 	%r169, %r168, 13;
	xor.b32  	%r170, %r169, %r168;
	shr.u32 	%r171, %r170, 17;
	xor.b32  	%r172, %r171, %r170;
	shl.b32 	%r173, %r172, 5;
	xor.b32  	%r174, %r173, %r172;
	cvt.u16.u32 	%rs109, %r172;
	shl.b16 	%rs110, %rs109, 1;
	and.b16  	%rs111, %rs110, 2;
	add.s16 	%rs112, %rs111, -1;
	st.global.u8 	[%rd8+27], %rs112;
	shl.b32 	%r175, %r174, 13;
	xor.b32  	%r176, %r175, %r174;
	shr.u32 	%r177, %r176, 17;
	xor.b32  	%r178, %r177, %r176;
	shl.b32 	%r179, %r178, 5;
	xor.b32  	%r180, %r179, %r178;
	cvt.u16.u32 	%rs113, %r178;
	shl.b16 	%rs114, %rs113, 1;
	and.b16  	%rs115, %rs114, 2;
	add.s16 	%rs116, %rs115, -1;
	st.global.u8 	[%rd8+28], %rs116;
	shl.b32 	%r181, %r180, 13;
	xor.b32  	%r182, %r181, %r180;
	shr.u32 	%r183, %r182, 17;
	xor.b32  	%r184, %r183, %r182;
	shl.b32 	%r185, %r184, 5;
	xor.b32  	%r186, %r185, %r184;
	cvt.u16.u32 	%rs117, %r184;
	shl.b16 	%rs118, %rs117, 1;
	and.b16  	%rs119, %rs118, 2;
	add.s16 	%rs120, %rs119, -1;
	st.global.u8 	[%rd8+29], %rs120;
	shl.b32 	%r187, %r186, 13;
	xor.b32  	%r188, %r187, %r186;
	shr.u32 	%r189, %r188, 17;
	xor.b32  	%r190, %r189, %r188;
	shl.b32 	%r191, %r190, 5;
	xor.b32  	%r192, %r191, %r190;
	cvt.u16.u32 	%rs121, %r190;
	shl.b16 	%rs122, %rs121, 1;
	and.b16  	%rs123, %rs122, 2;
	add.s16 	%rs124, %rs123, -1;
	st.global.u8 	[%rd8+30], %rs124;
	shl.b32 	%r193, %r192, 13;
	xor.b32  	%r194, %r193, %r192;
	shr.u32 	%r195, %r194, 17;
	xor.b32  	%r196, %r195, %r194;
	shl.b32 	%r197, %r196, 5;
	xor.b32  	%r198, %r197, %r196;
	cvt.u16.u32 	%rs125, %r196;
	shl.b16 	%rs126, %rs125, 1;
	and.b16  	%rs127, %rs126, 2;
	add.s16 	%rs128, %rs127, -1;
	st.global.u8 	[%rd8+31], %rs128;
	shl.b32 	%r199, %r198, 13;
	xor.b32  	%r200, %r199, %r198;
	shr.u32 	%r201, %r200, 17;
	xor.b32  	%r202, %r201, %r200;
	shl.b32 	%r203, %r202, 5;
	xor.b32  	%r204, %r203, %r202;
	cvt.u16.u32 	%rs129, %r202;
	shl.b16 	%rs130, %rs129, 1;
	and.b16  	%rs131, %rs130, 2;
	add.s16 	%rs132, %rs131, -1;
	st.global.u8 	[%rd8+32], %rs132;
	shl.b32 	%r205, %r204, 13;
	xor.b32  	%r206, %r205, %r204;
	shr.u32 	%r207, %r206, 17;
	xor.b32  	%r208, %r207, %r206;
	shl.b32 	%r209, %r208, 5;
	xor.b32  	%r210, %r209, %r208;
	cvt.u16.u32 	%rs133, %r208;
	shl.b16 	%rs134, %rs133, 1;
	and.b16  	%rs135, %rs134, 2;
	add.s16 	%rs136, %rs135, -1;
	st.global.u8 	[%rd8+33], %rs136;
	shl.b32 	%r211, %r210, 13;
	xor.b32  	%r212, %r211, %r210;
	shr.u32 	%r213, %r212, 17;
	xor.b32  	%r214, %r213, %r212;
	shl.b32 	%r215, %r214, 5;
	xor.b32  	%r216, %r215, %r214;
	cvt.u16.u32 	%rs137, %r214;
	shl.b16 	%rs138, %rs137, 1;
	and.b16  	%rs139, %rs138, 2;
	add.s16 	%rs140, %rs139, -1;
	st.global.u8 	[%rd8+34], %rs140;
	shl.b32 	%r217, %r216, 13;
	xor.b32  	%r218, %r217, %r216;
	shr.u32 	%r219, %r218, 17;
	xor.b32  	%r220, %r219, %r218;
	shl.b32 	%r221, %r220, 5;
	xor.b32  	%r222, %r221, %r220;
	cvt.u16.u32 	%rs141, %r220;
	shl.b16 	%rs142, %rs141, 1;
	and.b16  	%rs143, %rs142, 2;
	add.s16 	%rs144, %rs143, -1;
	st.global.u8 	[%rd8+35], %rs144;
	shl.b32 	%r223, %r222, 13;
	xor.b32  	%r224, %r223, %r222;
	shr.u32 	%r225, %r224, 17;
	xor.b32  	%r226, %r225, %r224;
	shl.b32 	%r227, %r226, 5;
	xor.b32  	%r228, %r227, %r226;
	cvt.u16.u32 	%rs145, %r226;
	shl.b16 	%rs146, %rs145, 1;
	and.b16  	%rs147, %rs146, 2;
	add.s16 	%rs148, %rs147, -1;
	st.global.u8 	[%rd8+36], %rs148;
	shl.b32 	%r229, %r228, 13;
	xor.b32  	%r230, %r229, %r228;
	shr.u32 	%r231, %r230, 17;
	xor.b32  	%r232, %r231, %r230;
	shl.b32 	%r233, %r232, 5;
	xor.b32  	%r234, %r233, %r232;
	cvt.u16.u32 	%rs149, %r232;
	shl.b16 	%rs150, %rs149, 1;
	and.b16  	%rs151, %rs150, 2;
	add.s16 	%rs152, %rs151, -1;
	st.global.u8 	[%rd8+37], %rs152;
	shl.b32 	%r235, %r234, 13;
	xor.b32  	%r236, %r235, %r234;
	shr.u32 	%r237, %r236, 17;
	xor.b32  	%r238, %r237, %r236;
	shl.b32 	%r239, %r238, 5;
	xor.b32  	%r240, %r239, %r238;
	cvt.u16.u32 	%rs153, %r238;
	shl.b16 	%rs154, %rs153, 1;
	and.b16  	%rs155, %rs154, 2;
	add.s16 	%rs156, %rs155, -1;
	st.global.u8 	[%rd8+38], %rs156;
	shl.b32 	%r241, %r240, 13;
	xor.b32  	%r242, %r241, %r240;
	shr.u32 	%r243, %r242, 17;
	xor.b32  	%r244, %r243, %r242;
	shl.b32 	%r245, %r244, 5;
	xor.b32  	%r246, %r245, %r244;
	cvt.u16.u32 	%rs157, %r244;
	shl.b16 	%rs158, %rs157, 1;
	and.b16  	%rs159, %rs158, 2;
	add.s16 	%rs160, %rs159, -1;
	st.global.u8 	[%rd8+39], %rs160;
	shl.b32 	%r247, %r246, 13;
	xor.b32  	%r248, %r247, %r246;
	shr.u32 	%r249, %r248, 17;
	xor.b32  	%r250, %r249, %r248;
	shl.b32 	%r251, %r250, 5;
	xor.b32  	%r252, %r251, %r250;
	cvt.u16.u32 	%rs161, %r250;
	shl.b16 	%rs162, %rs161, 1;
	and.b16  	%rs163, %rs162, 2;
	add.s16 	%rs164, %rs163, -1;
	st.global.u8 	[%rd8+40], %rs164;
	shl.b32 	%r253, %r252, 13;
	xor.b32  	%r254, %r253, %r252;
	shr.u32 	%r255, %r254, 17;
	xor.b32  	%r256, %r255, %r254;
	shl.b32 	%r257, %r256, 5;
	xor.b32  	%r258, %r257, %r256;
	cvt.u16.u32 	%rs165, %r256;
	shl.b16 	%rs166, %rs165, 1;
	and.b16  	%rs167, %rs166, 2;
	add.s16 	%rs168, %rs167, -1;
	st.global.u8 	[%rd8+41], %rs168;
	shl.b32 	%r259, %r258, 13;
	xor.b32  	%r260, %r259, %r258;
	shr.u32 	%r261, %r260, 17;
	xor.b32  	%r262, %r261, %r260;
	shl.b32 	%r263, %r262, 5;
	xor.b32  	%r264, %r263, %r262;
	cvt.u16.u32 	%rs169, %r262;
	shl.b16 	%rs170, %rs169, 1;
	and.b16  	%rs171, %rs170, 2;
	add.s16 	%rs172, %rs171, -1;
	st.global.u8 	[%rd8+42], %rs172;
	shl.b32 	%r265, %r264, 13;
	xor.b32  	%r266, %r265, %r264;
	shr.u32 	%r267, %r266, 17;
	xor.b32  	%r268, %r267, %r266;
	shl.b32 	%r269, %r268, 5;
	xor.b32  	%r270, %r269, %r268;
	cvt.u16.u32 	%rs173, %r268;
	shl.b16 	%rs174, %rs173, 1;
	and.b16  	%rs175, %rs174, 2;
	add.s16 	%rs176, %rs175, -1;
	st.global.u8 	[%rd8+43], %rs176;
	shl.b32 	%r271, %r270, 13;
	xor.b32  	%r272, %r271, %r270;
	shr.u32 	%r273, %r272, 17;
	xor.b32  	%r274, %r273, %r272;
	shl.b32 	%r275, %r274, 5;
	xor.b32  	%r276, %r275, %r274;
	cvt.u16.u32 	%rs177, %r274;
	shl.b16 	%rs178, %rs177, 1;
	and.b16  	%rs179, %rs178, 2;
	add.s16 	%rs180, %rs179, -1;
	st.global.u8 	[%rd8+44], %rs180;
	shl.b32 	%r277, %r276, 13;
	xor.b32  	%r278, %r277, %r276;
	shr.u32 	%r279, %r278, 17;
	xor.b32  	%r280, %r279, %r278;
	shl.b32 	%r281, %r280, 5;
	xor.b32  	%r282, %r281, %r280;
	cvt.u16.u32 	%rs181, %r280;
	shl.b16 	%rs182, %rs181, 1;
	and.b16  	%rs183, %rs182, 2;
	add.s16 	%rs184, %rs183, -1;
	st.global.u8 	[%rd8+45], %rs184;
	shl.b32 	%r283, %r282, 13;
	xor.b32  	%r284, %r283, %r282;
	shr.u32 	%r285, %r284, 17;
	xor.b32  	%r286, %r285, %r284;
	shl.b32 	%r287, %r286, 5;
	xor.b32  	%r288, %r287, %r286;
	cvt.u16.u32 	%rs185, %r286;
	shl.b16 	%rs186, %rs185, 1;
	and.b16  	%rs187, %rs186, 2;
	add.s16 	%rs188, %rs187, -1;
	st.global.u8 	[%rd8+46], %rs188;
	shl.b32 	%r289, %r288, 13;
	xor.b32  	%r290, %r289, %r288;
	shr.u32 	%r291, %r290, 17;
	xor.b32  	%r292, %r291, %r290;
	shl.b32 	%r293, %r292, 5;
	xor.b32  	%r294, %r293, %r292;
	cvt.u16.u32 	%rs189, %r292;
	shl.b16 	%rs190, %rs189, 1;
	and.b16  	%rs191, %rs190, 2;
	add.s16 	%rs192, %rs191, -1;
	st.global.u8 	[%rd8+47], %rs192;
	shl.b32 	%r295, %r294, 13;
	xor.b32  	%r296, %r295, %r294;
	shr.u32 	%r297, %r296, 17;
	xor.b32  	%r298, %r297, %r296;
	shl.b32 	%r299, %r298, 5;
	xor.b32  	%r300, %r299, %r298;
	cvt.u16.u32 	%rs193, %r298;
	shl.b16 	%rs194, %rs193, 1;
	and.b16  	%rs195, %rs194, 2;
	add.s16 	%rs196, %rs195, -1;
	st.global.u8 	[%rd8+48], %rs196;
	shl.b32 	%r301, %r300, 13;
	xor.b32  	%r302, %r301, %r300;
	shr.u32 	%r303, %r302, 17;
	xor.b32  	%r304, %r303, %r302;
	shl.b32 	%r305, %r304, 5;
	xor.b32  	%r306, %r305, %r304;
	cvt.u16.u32 	%rs197, %r304;
	shl.b16 	%rs198, %rs197, 1;
	and.b16  	%rs199, %rs198, 2;
	add.s16 	%rs200, %rs199, -1;
	st.global.u8 	[%rd8+49], %rs200;
	shl.b32 	%r307, %r306, 13;
	xor.b32  	%r308, %r307, %r306;
	shr.u32 	%r309, %r308, 17;
	xor.b32  	%r310, %r309, %r308;
	shl.b32 	%r311, %r310, 5;
	xor.b32  	%r312, %r311, %r310;
	cvt.u16.u32 	%rs201, %r310;
	shl.b16 	%rs202, %rs201, 1;
	and.b16  	%rs203, %rs202, 2;
	add.s16 	%rs204, %rs203, -1;
	st.global.u8 	[%rd8+50], %rs204;
	shl.b32 	%r313, %r312, 13;
	xor.b32  	%r314, %r313, %r312;
	shr.u32 	%r315, %r314, 17;
	xor.b32  	%r316, %r315, %r314;
	shl.b32 	%r317, %r316, 5;
	xor.b32  	%r318, %r317, %r316;
	cvt.u16.u32 	%rs205, %r316;
	shl.b16 	%rs206, %rs205, 1;
	and.b16  	%rs207, %rs206, 2;
	add.s16 	%rs208, %rs207, -1;
	st.global.u8 	[%rd8+51], %rs208;
	shl.b32 	%r319, %r318, 13;
	xor.b32  	%r320, %r319, %r318;
	shr.u32 	%r321, %r320, 17;
	xor.b32  	%r322, %r321, %r320;
	shl.b32 	%r323, %r322, 5;
	xor.b32  	%r324, %r323, %r322;
	cvt.u16.u32 	%rs209, %r322;
	shl.b16 	%rs210, %rs209, 1;
	and.b16  	%rs211, %rs210, 2;
	add.s16 	%rs212, %rs211, -1;
	st.global.u8 	[%rd8+52], %rs212;
	shl.b32 	%r325, %r324, 13;
	xor.b32  	%r326, %r325, %r324;
	shr.u32 	%r327, %r326, 17;
	xor.b32  	%r328, %r327, %r326;
	shl.b32 	%r329, %r328, 5;
	xor.b32  	%r330, %r329, %r328;
	cvt.u16.u32 	%rs213, %r328;
	shl.b16 	%rs214, %rs213, 1;
	and.b16  	%rs215, %rs214, 2;
	add.s16 	%rs216, %rs215, -1;
	st.global.u8 	[%rd8+53], %rs216;
	shl.b32 	%r331, %r330, 13;
	xor.b32  	%r332, %r331, %r330;
	shr.u32 	%r333, %r332, 17;
	xor.b32  	%r334, %r333, %r332;
	shl.b32 	%r335, %r334, 5;
	xor.b32  	%r336, %r335, %r334;
	cvt.u16.u32 	%rs217, %r334;
	shl.b16 	%rs218, %rs217, 1;
	and.b16  	%rs219, %rs218, 2;
	add.s16 	%rs220, %rs219, -1;
	st.global.u8 	[%rd8+54], %rs220;
	shl.b32 	%r337, %r336, 13;
	xor.b32  	%r338, %r337, %r336;
	shr.u32 	%r339, %r338, 17;
	xor.b32  	%r340, %r339, %r338;
	shl.b32 	%r341, %r340, 5;
	xor.b32  	%r342, %r341, %r340;
	cvt.u16.u32 	%rs221, %r340;
	shl.b16 	%rs222, %rs221, 1;
	and.b16  	%rs223, %rs222, 2;
	add.s16 	%rs224, %rs223, -1;
	st.global.u8 	[%rd8+55], %rs224;
	shl.b32 	%r343, %r342, 13;
	xor.b32  	%r344, %r343, %r342;
	shr.u32 	%r345, %r344, 17;
	xor.b32  	%r346, %r345, %r344;
	shl.b32 	%r347, %r346, 5;
	xor.b32  	%r348, %r347, %r346;
	cvt.u16.u32 	%rs225, %r346;
	shl.b16 	%rs226, %rs225, 1;
	and.b16  	%rs227, %rs226, 2;
	add.s16 	%rs228, %rs227, -1;
	st.global.u8 	[%rd8+56], %rs228;
	shl.b32 	%r349, %r348, 13;
	xor.b32  	%r350, %r349, %r348;
	shr.u32 	%r351, %r350, 17;
	xor.b32  	%r352, %r351, %r350;
	shl.b32 	%r353, %r352, 5;
	xor.b32  	%r354, %r353, %r352;
	cvt.u16.u32 	%rs229, %r352;
	shl.b16 	%rs230, %rs229, 1;
	and.b16  	%rs231, %rs230, 2;
	add.s16 	%rs232, %rs231, -1;
	st.global.u8 	[%rd8+57], %rs232;
	shl.b32 	%r355, %r354, 13;
	xor.b32  	%r356, %r355, %r354;
	shr.u32 	%r357, %r356, 17;
	xor.b32  	%r358, %r357, %r356;
	shl.b32 	%r359, %r358, 5;
	xor.b32  	%r360, %r359, %r358;
	cvt.u16.u32 	%rs233, %r358;
	shl.b16 	%rs234, %rs233, 1;
	and.b16  	%rs235, %rs234, 2;
	add.s16 	%rs236, %rs235, -1;
	st.global.u8 	[%rd8+58], %rs236;
	shl.b32 	%r361, %r360, 13;
	xor.b32  	%r362, %r361, %r360;
	shr.u32 	%r363, %r362, 17;
	xor.b32  	%r364, %r363, %r362;
	shl.b32 	%r365, %r364, 5;
	xor.b32  	%r366, %r365, %r364;
	cvt.u16.u32 	%rs237, %r364;
	shl.b16 	%rs238, %rs237, 1;
	and.b16  	%rs239, %rs238, 2;
	add.s16 	%rs240, %rs239, -1;
	st.global.u8 	[%rd8+59], %rs240;
	shl.b32 	%r367, %r366, 13;
	xor.b32  	%r368, %r367, %r366;
	shr.u32 	%r369, %r368, 17;
	xor.b32  	%r370, %r369, %r368;
	shl.b32 	%r371, %r370, 5;
	xor.b32  	%r372, %r371, %r370;
	cvt.u16.u32 	%rs241, %r370;
	shl.b16 	%rs242, %rs241, 1;
	and.b16  	%rs243, %rs242, 2;
	add.s16 	%rs244, %rs243, -1;
	st.global.u8 	[%rd8+60], %rs244;
	shl.b32 	%r373, %r372, 13;
	xor.b32  	%r374, %r373, %r372;
	shr.u32 	%r375, %r374, 17;
	xor.b32  	%r376, %r375, %r374;
	shl.b32 	%r377, %r376, 5;
	xor.b32  	%r378, %r377, %r376;
	cvt.u16.u32 	%rs245, %r376;
	shl.b16 	%rs246, %rs245, 1;
	and.b16  	%rs247, %rs246, 2;
	add.s16 	%rs248, %rs247, -1;
	st.global.u8 	[%rd8+61], %rs248;
	shl.b32 	%r379, %r378, 13;
	xor.b32  	%r380, %r379, %r378;
	shr.u32 	%r381, %r380, 17;
	xor.b32  	%r382, %r381, %r380;
	shl.b32 	%r383, %r382, 5;
	xor.b32  	%r384, %r383, %r382;
	cvt.u16.u32 	%rs249, %r382;
	shl.b16 	%rs250, %rs249, 1;
	and.b16  	%rs251, %rs250, 2;
	add.s16 	%rs252, %rs251, -1;
	st.global.u8 	[%rd8+62], %rs252;
	shl.b32 	%r385, %r384, 13;
	xor.b32  	%r386, %r385, %r384;
	shr.u32 	%r387, %r386, 17;
	xor.b32  	%r388, %r387, %r386;
	shl.b32 	%r389, %r388, 5;
	xor.b32  	%r390, %r389, %r388;
	cvt.u16.u32 	%rs253, %r388;
	shl.b16 	%rs254, %rs253, 1;
	and.b16  	%rs255, %rs254, 2;
	add.s16 	%rs256, %rs255, -1;
	st.global.u8 	[%rd8+63], %rs256;
	st.global.u32 	[%rd6], %r390;
	ret;

}
	// .globl	_Z12update_spinsiPcS_ffPjPi
.visible .entry _Z12update_spinsiPcS_ffPjPi(
	.param .u32 _Z12update_spinsiPcS_ffPjPi_param_0,
	.param .u64 .ptr .align 1 _Z12update_spinsiPcS_ffPjPi_param_1,
	.param .u64 .ptr .align 1 _Z12update_spinsiPcS_ffPjPi_param_2,
	.param .f32 _Z12update_spinsiPcS_ffPjPi_param_3,
	.param .f32 _Z12update_spinsiPcS_ffPjPi_param_4,
	.param .u64 .ptr .align 1 _Z12update_spinsiPcS_ffPjPi_param_5,
	.param .u64 .ptr .align 1 _Z12update_spinsiPcS_ffPjPi_param_6
)
{
	.reg .pred 	%p<7>;
	.reg .b16 	%rs<3>;
	.reg .b32 	%r<55>;
	.reg .b32 	%f<95>;
	.reg .b64 	%rd<18>;
	.reg .b64 	%fd<5>;

	ld.param.u32 	%r2, [_Z12update_spinsiPcS_ffPjPi_param_0];
	ld.param.u64 	%rd3, [_Z12update_spinsiPcS_ffPjPi_param_1];
	ld.param.f32 	%f1, [_Z12update_spinsiPcS_ffPjPi_param_3];
	ld.param.f32 	%f2, [_Z12update_spinsiPcS_ffPjPi_param_4];
	ld.param.u64 	%rd4, [_Z12update_spinsiPcS_ffPjPi_param_5];
	ld.param.u64 	%rd5, [_Z12update_spinsiPcS_ffPjPi_param_6];
	mov.u32 	%r3, %tid.x;
	sub.s32 	%r4, %r2, %r3;
	shl.b32 	%r5, %r4, 6;
	and.b32  	%r6, %r5, 262080;
	add.s32 	%r7, %r6, %r3;
	shl.b32 	%r8, %r3, 5;
	cvta.to.global.u64 	%rd6, %rd4;
	cvta.to.global.u64 	%rd7, %rd3;
	cvta.to.global.u64 	%rd8, %rd5;
	mul.wide.u32 	%rd9, %r8, 4;
	add.s64 	%rd10, %rd8, %rd9;
	ld.global.u32 	%r9, [%rd10];
	cvt.rn.f32.s32 	%f3, %r9;
	ld.global.u32 	%r10, [%rd10+4];
	cvt.rn.f32.s32 	%f4, %r10;
	add.f32 	%f5, %f3, %f4;
	ld.global.u32 	%r11, [%rd10+8];
	cvt.rn.f32.s32 	%f6, %r11;
	add.f32 	%f7, %f5, %f6;
	ld.global.u32 	%r12, [%rd10+12];
	cvt.rn.f32.s32 	%f8, %r12;
	add.f32 	%f9, %f7, %f8;
	ld.global.u32 	%r13, [%rd10+16];
	cvt.rn.f32.s32 	%f10, %r13;
	add.f32 	%f11, %f9, %f10;
	ld.global.u32 	%r14, [%rd10+20];
	cvt.rn.f32.s32 	%f12, %r14;
	add.f32 	%f13, %f11, %f12;
	ld.global.u32 	%r15, [%rd10+24];
	cvt.rn.f32.s32 	%f14, %r15;
	add.f32 	%f15, %f13, %f14;
	ld.global.u32 	%r16, [%rd10+28];
	cvt.rn.f32.s32 	%f16, %r16;
	add.f32 	%f17, %f15, %f16;
	ld.global.u32 	%r17, [%rd10+32];
	cvt.rn.f32.s32 	%f18, %r17;
	add.f32 	%f19, %f17, %f18;
	ld.global.u32 	%r18, [%rd10+36];
	cvt.rn.f32.s32 	%f20, %r18;
	add.f32 	%f21, %f19, %f20;
	ld.global.u32 	%r19, [%rd10+40];
	cvt.rn.f32.s32 	%f22, %r19;
	add.f32 	%f23, %f21, %f22;
	ld.global.u32 	%r20, [%rd10+44];
	cvt.rn.f32.s32 	%f24, %r20;
	add.f32 	%f25, %f23, %f24;
	ld.global.u32 	%r21, [%rd10+48];
	cvt.rn.f32.s32 	%f26, %r21;
	add.f32 	%f27, %f25, %f26;
	ld.global.u32 	%r22, [%rd10+52];
	cvt.rn.f32.s32 	%f28, %r22;
	add.f32 	%f29, %f27, %f28;
	ld.global.u32 	%r23, [%rd10+56];
	cvt.rn.f32.s32 	%f30, %r23;
	add.f32 	%f31, %f29, %f30;
	ld.global.u32 	%r24, [%rd10+60];
	cvt.rn.f32.s32 	%f32, %r24;
	add.f32 	%f33, %f31, %f32;
	ld.global.u32 	%r25, [%rd10+64];
	cvt.rn.f32.s32 	%f34, %r25;
	add.f32 	%f35, %f33, %f34;
	ld.global.u32 	%r26, [%rd10+68];
	cvt.rn.f32.s32 	%f36, %r26;
	add.f32 	%f37, %f35, %f36;
	ld.global.u32 	%r27, [%rd10+72];
	cvt.rn.f32.s32 	%f38, %r27;
	add.f32 	%f39, %f37, %f38;
	ld.global.u32 	%r28, [%rd10+76];
	cvt.rn.f32.s32 	%f40, %r28;
	add.f32 	%f41, %f39, %f40;
	ld.global.u32 	%r29, [%rd10+80];
	cvt.rn.f32.s32 	%f42, %r29;
	add.f32 	%f43, %f41, %f42;
	ld.global.u32 	%r30, [%rd10+84];
	cvt.rn.f32.s32 	%f44, %r30;
	add.f32 	%f45, %f43, %f44;
	ld.global.u32 	%r31, [%rd10+88];
	cvt.rn.f32.s32 	%f46, %r31;
	add.f32 	%f47, %f45, %f46;
	ld.global.u32 	%r32, [%rd10+92];
	cvt.rn.f32.s32 	%f48, %r32;
	add.f32 	%f49, %f47, %f48;
	ld.global.u32 	%r33, [%rd10+96];
	cvt.rn.f32.s32 	%f50, %r33;
	add.f32 	%f51, %f49, %f50;
	ld.global.u32 	%r34, [%rd10+100];
	cvt.rn.f32.s32 	%f52, %r34;
	add.f32 	%f53, %f51, %f52;
	ld.global.u32 	%r35, [%rd10+104];
	cvt.rn.f32.s32 	%f54, %r35;
	add.f32 	%f55, %f53, %f54;
	ld.global.u32 	%r36, [%rd10+108];
	cvt.rn.f32.s32 	%f56, %r36;
	add.f32 	%f57, %f55, %f56;
	ld.global.u32 	%r37, [%rd10+112];
	cvt.rn.f32.s32 	%f58, %r37;
	add.f32 	%f59, %f57, %f58;
	ld.global.u32 	%r38, [%rd10+116];
	cvt.rn.f32.s32 	%f60, %r38;
	add.f32 	%f61, %f59, %f60;
	ld.global.u32 	%r39, [%rd10+120];
	cvt.rn.f32.s32 	%f62, %r39;
	add.f32 	%f63, %f61, %f62;
	ld.global.u32 	%r40, [%rd10+124];
	cvt.rn.f32.s32 	%f64, %r40;
	add.f32 	%f65, %f63, %f64;
	shl.b32 	%r41, %r4, 2;
	cvt.u64.u32 	%rd11, %r41;
	and.b64  	%rd12, %rd11, 16380;
	add.s64 	%rd1, %rd6, %rd12;
	ld.global.u32 	%r1, [%rd1];
	setp.eq.s32 	%p1, %r3, 0;
	add.s32 	%r42, %r3, -1;
	selp.b32 	%r43, 63, %r42, %p1;
	setp.eq.s32 	%p2, %r3, 63;
	add.s32 	%r44, %r3, 1;
	selp.b32 	%r45, 0, %r44, %p2;
	cvt.u64.u32 	%rd13, %r7;
	add.s64 	%rd2, %rd7, %rd13;
	ld.global.s8 	%rs1, [%rd2];
	cvt.rn.f64.s16 	%fd1, %rs1;
	mul.f64 	%fd2, %fd1, 0d4060000000000000;
	mul.f32 	%f66, %f1, 0fC2800000;
	add.s32 	%r46, %r6, %r43;
	cvt.u64.u32 	%rd14, %r46;
	add.s64 	%rd15, %rd7, %rd14;
	ld.global.s8 	%r47, [%rd15];
	add.s32 	%r48, %r6, %r45;
	cvt.u64.u32 	%rd16, %r48;
	add.s64 	%rd17, %rd7, %rd16;
	ld.global.s8 	%r49, [%rd17];
	add.s32 	%r50, %r49, %r47;
	cvt.rn.f32.s32 	%f67, %r50;
	fma.rn.f32 	%f68, %f66, %f67, %f65;
	cvt.f64.f32 	%fd3, %f68;
	mul.f64 	%fd4, %fd2, %fd3;
	cvt.rn.f32.f64 	%f69, %fd4;
	cvt.rn.f32.u32 	%f70, %r1;
	mul.f32 	%f71, %f70, 0f2F800000;
	setp.lt.f32 	%p3, %f71, 0f00800000;
	mul.f32 	%f72, %f71, 0f4B000000;
	selp.f32 	%f73, %f72, %f71, %p3;
	selp.f32 	%f74, 0fC1B80000, 0f00000000, %p3;
	mov.b32 	%r51, %f73;
	add.s32 	%r52, %r51, -1059760811;
	and.b32  	%r53, %r52, -8388608;
	sub.s32 	%r54, %r51, %r53;
	mov.b32 	%f75, %r54;
	cvt.rn.f32.s32 	%f76, %r53;
	fma.rn.f32 	%f77, %f76, 0f34000000, %f74;
	add.f32 	%f78, %f75, 0fBF800000;
	fma.rn.f32 	%f79, %f78, 0fBE055027, 0f3E1039F6;
	fma.rn.f32 	%f80, %f79, %f78, 0fBDF8CDCC;
	fma.rn.f32 	%f81, %f80, %f78, 0f3E0F2955;
	fma.rn.f32 	%f82, %f81, %f78, 0fBE2AD8B9;
	fma.rn.f32 	%f83, %f82, %f78, 0f3E4CED0B;
	fma.rn.f32 	%f84, %f83, %f78, 0fBE7FFF22;
	fma.rn.f32 	%f85, %f84, %f78, 0f3EAAAA78;
	fma.rn.f32 	%f86, %f85, %f78, 0fBF000000;
	mul.f32 	%f87, %f78, %f86;
	fma.rn.f32 	%f88, %f87, %f78, %f78;
	fma.rn.f32 	%f89, %f77, 0f3F317218, %f88;
	setp.gt.u32 	%p4, %r51, 2139095039;
	fma.rn.f32 	%f90, %f73, 0f7F800000, 0f7F800000;
	selp.f32 	%f91, %f90, %f89, %p4;
	setp.eq.f32 	%p5, %f73, 0f00000000;
	neg.f32 	%f92, %f91;
	selp.f32 	%f93, 0f7F800000, %f92, %p5;
	div.rn.f32 	%f94, %f93, %f2;
	setp.leu.f32 	%p6, %f94, %f69;
	@%p6 bra 	$L__BB1_2;
	neg.s16 	%rs2, %rs1;
	st.global.u8 	[%rd2], %rs2;
$L__BB1_2:
	st.global.u32 	[%rd1], %r1;
	ret;

}
	// .globl	_Z6reduceILj64EEviPcPiS0_
.visible .entry _Z6reduceILj64EEviPcPiS0_(
	.param .u32 _Z6reduceILj64EEviPcPiS0__param_0,
	.param .u64 .ptr .align 1 _Z6reduceILj64EEviPcPiS0__param_1,
	.param .u64 .ptr .align 1 _Z6reduceILj64EEviPcPiS0__param_2,
	.param .u64 .ptr .align 1 _Z6reduceILj64EEviPcPiS0__param_3
)
{
	.reg .pred 	%p<4>;
	.reg .b16 	%rs<129>;
	.reg .b32 	%r<799>;
	.reg .b64 	%rd<269>;

	ld.param.u32 	%r6, [_Z6reduceILj64EEviPcPiS0__param_0];
	ld.param.u64 	%rd2, [_Z6reduceILj64EEviPcPiS0__param_1];
	ld.param.u64 	%rd1, [_Z6reduceILj64EEviPcPiS0__param_2];
	ld.param.u64 	%rd3, [_Z6reduceILj64EEviPcPiS0__param_3];
	cvta.to.global.u64 	%rd4, %rd3;
	cvta.to.global.u64 	%rd5, %rd2;
	mov.u32 	%r1, %tid.x;
	mov.u32 	%r2, %ctaid.x;
	mov.u32 	%r7, %ntid.x;
	mul.lo.s32 	%r8, %r7, %r2;
	shl.b32 	%r9, %r8, 1;
	add.s32 	%r10, %r9, %r1;
	shl.b32 	%r11, %r10, 6;
	add.s32 	%r12, %r10, %r7;
	shl.b32 	%r13, %r12, 6;
	cvt.u64.u32 	%rd6, %r11;
	add.s64 	%rd7, %rd5, %rd6;
	shl.b32 	%r14, %r6, 12;
	and.b32  	%r15, %r14, 16773120;
	add.s32 	%r16, %r15, %r10;
	cvt.u64.u32 	%rd8, %r16;
	add.s64 	%rd9, %rd4, %rd8;
	ld.global.s8 	%rs1, [%rd9];
	cvt.u64.u32 	%rd10, %r13;
	add.s64 	%rd11, %rd5, %rd10;
	add.s32 	%r17, %r16, %r7;
	cvt.u64.u32 	%rd12, %r17;
	add.s64 	%rd13, %rd4, %rd12;
	ld.global.s8 	%rs2, [%rd13];
	mov.b32 	%r18, {%rs2, %rs1};
	ld.global.u8 	%r19, [%rd7];
	ld.global.u8 	%r20, [%rd11];
	prmt.b32 	%r21, %r20, %r19, 0x3340U;
	prmt.b32 	%r22, %r23, %r24, 0x3340U;
	prmt.b32 	%r25, %r21, %r22, 0x5410U;
	mov.b32 	%r26, 0;
	dp2a.lo.s32.s32 	%r27, %r18, %r25, %r26;
	shl.b32 	%r28, %r1, 2;
	mov.u32 	%r29, sdata;
	add.s32 	%r3, %r29, %r28;
	st.shared.u32 	[%r3], %r27;
	add.s32 	%r30, %r14, -4096;
	and.b32  	%r31, %r30, 16773120;
	add.s32 	%r32, %r31, %r10;
	cvt.u64.u32 	%rd14, %r32;
	add.s64 	%rd15, %rd4, %rd14;
	ld.global.s8 	%rs3, [%rd15];
	add.s32 	%r33, %r32, %r7;
	cvt.u64.u32 	%rd16, %r33;
	add.s64 	%rd17, %rd4, %rd16;
	ld.global.s8 	%rs4, [%rd17];
	mov.b32 	%r34, {%rs4, %rs3};
	ld.global.u8 	%r35, [%rd7+1];
	ld.global.u8 	%r36, [%rd11+1];
	prmt.b32 	%r37, %r36, %r35, 0x3340U;
	prmt.b32 	%r38, %r37, %r22, 0x5410U;
	dp2a.lo.s32.s32 	%r39, %r34, %r38, %r26;
	st.shared.u32 	[%r3+256], %r39;
	add.s32 	%r40, %r14, 16769024;
	and.b32  	%r41, %r40, 16773120;
	add.s32 	%r42, %r41, %r10;
	cvt.u64.u32 	%rd18, %r42;
	add.s64 	%rd19, %rd4, %rd18;
	ld.global.s8 	%rs5, [%rd19];
	add.s32 	%r43, %r42, %r7;
	cvt.u64.u32 	%rd20, %r43;
	add.s64 	%rd21, %rd4, %rd20;
	ld.global.s8 	%rs6, [%rd21];
	mov.b32 	%r44, {%rs6, %rs5};
	ld.global.u8 	%r45, [%rd7+2];
	ld.global.u8 	%r46, [%rd11+2];
	prmt.b32 	%r47, %r46, %r45, 0x3340U;
	prmt.b32 	%r48, %r47, %r22, 0x5410U;
	dp2a.lo.s32.s32 	%r49, %r44, %r48, %r26;
	st.shared.u32 	[%r3+512], %r49;
	add.s32 	%r50, %r14, 16764928;
	and.b32  	%r51, %r50, 16773120;
	add.s32 	%r52, %r51, %r10;
	cvt.u64.u32 	%rd22, %r52;
	add.s64 	%rd23, %rd4, %rd22;
	ld.global.s8 	%rs7, [%rd23];
	add.s32 	%r53, %r52, %r7;
	cvt.u64.u32 	%rd24, %r53;
	add.s64 	%rd25, %rd4, %rd24;
	ld.global.s8 	%rs8, [%rd25];
	mov.b32 	%r54, {%rs8, %rs7};
	ld.global.u8 	%r55, [%rd7+3];
	ld.global.u8 	%r56, [%rd11+3];
	prmt.b32 	%r57, %r56, %r55, 0x3340U;
	prmt.b32 	%r58, %r57, %r22, 0x5410U;
	dp2a.lo.s32.s32 	%r59, %r54, %r58, %r26;
	st.shared.u32 	[%r3+768], %r59;
	add.s32 	%r60, %r14, 16760832;
	and.b32  	%r61, %r60, 16773120;
	add.s32 	%r62, %r61, %r10;
	cvt.u64.u32 	%rd26, %r62;
	add.s64 	%rd27, %rd4, %rd26;
	ld.global.s8 	%rs9, [%rd27];
	add.s32 	%r63, %r62, %r7;
	cvt.u64.u32 	%rd28, %r63;
	add.s64 	%rd29, %rd4, %rd28;
	ld.global.s8 	%rs10, [%rd29];
	mov.b32 	%r64, {%rs10, %rs9};
	ld.global.u8 	%r65, [%rd7+4];
	ld.global.u8 	%r66, [%rd11+4];
	prmt.b32 	%r67, %r66, %r65, 0x3340U;
	prmt.b32 	%r68, %r67, %r22, 0x5410U;
	dp2a.lo.s32.s32 	%r69, %r64, %r68, %r26;
	st.shared.u32 	[%r3+1024], %r69;
	add.s32 	%r70, %r14, 16756736;
	and.b32  	%r71, %r70, 16773120;
	add.s32 	%r72, %r71, %r10;
	cvt.u64.u32 	%rd30, %r72;
	add.s64 	%rd31, %rd4, %rd30;
	ld.global.s8 	%rs11, [%rd31];
	add.s32 	%r73, %r72, %r7;
	cvt.u64.u32 	%rd32, %r73;
	add.s64 	%rd33, %rd4, %rd32;
	ld.global.s8 	%rs12, [%rd33];
	mov.b32 	%r74, {%rs12, %rs11};
	ld.global.u8 	%r75, [%rd7+5];
	ld.global.u8 	%r76, [%rd11+5];
	prmt.b32 	%r77, %r76, %r75, 0x3340U;
	prmt.b32 	%r78, %r77, %r22, 0x5410U;
	dp2a.lo.s32.s32 	%r79, %r74, %r78, %r26;
	st.shared.u32 	[%r3+1280], %r79;
	add.s32 	%r80, %r14, 16752640;
	and.b32  	%r81, %r80, 16773120;
	add.s32 	%r82, %r81, %r10;
	cvt.u64.u32 	%rd34, %r82;
	add.s64 	%rd35, %rd4, %rd34;
	ld.global.s8 	%rs13, [%rd35];
	add.s32 	%r83, %r82, %r7;
	cvt.u64.u32 	%rd36, %r83;
	add.s64 	%rd37, %rd4, %rd36;
	ld.global.s8 	%rs14, [%rd37];
	mov.b32 	%r84, {%rs14, %rs13};
	ld.global.u8 	%r85, [%rd7+6];
	ld.global.u8 	%r86, [%rd11+6];
	prmt.b32 	%r87, %r86, %r85, 0x3340U;
	prmt.b32 	%r88, %r87, %r22, 0x5410U;
	dp2a.lo.s32.s32 	%r89, %r84, %r88, %r26;
	st.shared.u32 	[%r3+1536], %r89;
	add.s32 	%r90, %r14, 16748544;
	and.b32  	%r91, %r90, 16773120;
	add.s32 	%r92, %r91, %r10;
	cvt.u64.u32 	%rd38, %r92;
	add.s64 	%rd39, %rd4, %rd38;
	ld.global.s8 	%rs15, [%rd39];
	add.s32 	%r93, %r92, %r7;
	cvt.u64.u32 	%rd40, %r93;
	add.s64 	%rd41, %rd4, %rd40;
	ld.global.s8 	%rs16, [%rd41];
	mov.b32 	%r94, {%rs16, %rs15};
	ld.global.u8 	%r95, [%rd7+7];
	ld.global.u8 	%r96, [%rd11+7];
	prmt.b32 	%r97, %r96, %r95, 0x3340U;
	prmt.b32 	%r98, %r97, %r22, 0x5410U;
	dp2a.lo.s32.s32 	%r99, %r94, %r98, %r26;
	st.shared.u32 	[%r3+1792], %r99;
	add.s32 	%r100, %r14, 16744448;
	and.b32  	%r101, %r100, 16773120;
	add.s32 	%r102, %r101, %r10;
	cvt.u64.u32 	%rd42, %r102;
	add.s64 	%rd43, %rd4, %rd42;
	ld.global.s8 	%rs17, [%rd43];
	add.s32 	%r103, %r102, %r7;
	cvt.u64.u32 	%rd44, %r103;
	add.s64 	%rd45, %rd4, %rd44;
	ld.global.s8 	%rs18, [%rd45];
	mov.b32 	%r104, {%rs18, %rs17};
	ld.global.u8 	%r105, [%rd7+8];
	ld.global.u8 	%r106, [%rd11+8];
	prmt.b32 	%r107, %r106, %r105, 0x3340U;
	prmt.b32 	%r108, %r107, %r22, 0x5410U;
	dp2a.lo.s32.s32 	%r109, %r104, %r108, %r26;
	st.shared.u32 	[%r3+2048], %r109;
	add.s32 	%r110, %r14, 16740352;
	and.b32  	%r111, %r110, 16773120;
	add.s32 	%r112, %r111, %r10;
	cvt.u64.u32 	%rd46, %r112;
	add.s64 	%rd47, %rd4, %rd46;
	ld.global.s8 	%rs19, [%rd47];
	add.s32 	%r113, %r112, %r7;
	cvt.u64.u32 	%rd48, %r113;
	add.s64 	%rd49, %rd4, %rd48;
	ld.global.s8 	%rs20, [%rd49];
	mov.b32 	%r114, {%rs20, %rs19};
	ld.global.u8 	%r115, [%rd7+9];
	ld.global.u8 	%r116, [%rd11+9];
	prmt.b32 	%r117, %r116, %r115, 0x3340U;
	prmt.b32 	%r118, %r117, %r22, 0x5410U;
	dp2a.lo.s32.s32 	%r119, %r114, %r118, %r26;
	st.shared.u32 	[%r3+2304], %r119;
	add.s32 	%r120, %r14, 16736256;
	and.b32  	%r121, %r120, 16773120;
	add.s32 	%r122, %r121, %r10;
	cvt.u64.u32 	%rd50, %r122;
	add.s64 	%rd51, %rd4, %rd50;
	ld.global.s8 	%rs21, [%rd51];
	add.s32 	%r123, %r122, %r7;
	cvt.u64.u32 	%rd52, %r123;
	add.s64 	%rd53, %rd4, %rd52;
	ld.global.s8 	%rs22, [%rd53];
	mov.b32 	%r124, {%rs22, %rs21};
	ld.global.u8 	%r125, [%rd7+10];
	ld.global.u8 	%r126, [%rd11+10];
	prmt.b32 	%r127, %r126, %r125, 0x3340U;
	prmt.b32 	%r128, %r127, %r22, 0x5410U;
	dp2a.lo.s32.s32 	%r129, %r124, %r128, %r26;
	st.shared.u32 	[%r3+2560], %r129;
	add.s32 	%r130, %r14, 16732160;
	and.b32  	%r131, %r130, 16773120;
	add.s32 	%r132, %r131, %r10;
	cvt.u64.u32 	%rd54, %r132;
	add.s64 	%rd55, %rd4, %rd54;
	ld.global.s8 	%rs23, [%rd55];
	add.s32 	%r133, %r132, %r7;
	cvt.u64.u32 	%rd56, %r133;
	add.s64 	%rd57, %rd4, %rd56;
	ld.global.s8 	%rs24, [%rd57];
	mov.b32 	%r134, {%rs24, %rs23};
	ld.global.u8 	%r135, [%rd7+11];
	ld.global.u8 	%r136, [%rd11+11];
	prmt.b32 	%r137, %r136, %r135, 0x3340U;
	prmt.b32 	%r138, %r137, %r22, 0x5410U;
	dp2a.lo.s32.s32 	%r139, %r134, %r138, %r26;
	st.shared.u32 	[%r3+2816], %r139;
	add.s32 	%r140, %r14, 16728064;
	and.b32  	%r141, %r140, 16773120;
	add.s32 	%r142, %r141, %r10;
	cvt.u64.u32 	%rd58, %r142;
	add.s64 	%rd59, %rd4, %rd58;
	ld.global.s8 	%rs25, [%rd59];
	add.s32 	%r143, %r142, %r7;
	cvt.u64.u32 	%rd60, %r143;
	add.s64 	%rd61, %rd4, %rd60;
	ld.global.s8 	%rs26, [%rd61];
	mov.b32 	%r144, {%rs26, %rs25};
	ld.global.u8 	%r145, [%rd7+12];
	ld.global.u8 	%r146, [%rd11+12];
	prmt.b32 	%r147, %r146, %r145, 0x3340U;
	prmt.b32 	%r148, %r147, %r22, 0x5410U;
	dp2a.lo.s32.s32 	%r149, %r144, %r148, %r26;
	st.shared.u32 	[%r3+3072], %r149;
	add.s32 	%r150, %r14, 16723968;
	and.b32  	%r151, %r150, 16773120;
	add.s32 	%r152, %r151, %r10;
	cvt.u64.u32 	%rd62, %r152;
	add.s64 	%rd63, %rd4, %rd62;
	ld.global.s8 	%rs27, [%rd63];
	add.s32 	%r153, %r152, %r7;
	cvt.u64.u32 	%rd64, %r153;
	add.s64 	%rd65, %rd4, %rd64;
	ld.global.s8 	%rs28, [%rd65];
	mov.b32 	%r154, {%rs28, %rs27};
	ld.global.u8 	%r155, [%rd7+13];
	ld.global.u8 	%r156, [%rd11+13];
	prmt.b32 	%r157, %r156, %r155, 0x3340U;
	prmt.b32 	%r158, %r157, %r22, 0x5410U;
	dp2a.lo.s32.s32 	%r159, %r154, %r158, %r26;
	st.shared.u32 	[%r3+3328], %r159;
	add.s32 	%r160, %r14, 16719872;
	and.b32  	%r161, %r160, 16773120;
	add.s32 	%r162, %r161, %r10;
	cvt.u64.u32 	%rd66, %r162;
	add.s64 	%rd67, %rd4, %rd66;
	ld.global.s8 	%rs29, [%rd67];
	add.s32 	%r163, %r162, %r7;
	cvt.u64.u32 	%rd68, %r163;
	add.s64 	%rd69, %rd4, %rd68;
	ld.global.s8 	%rs30, [%rd69];
	mov.b32 	%r164, {%rs30, %rs29};
	ld.global.u8 	%r165, [%rd7+14];
	ld.global.u8 	%r166, [%rd11+14];
	prmt.b32 	%r167, %r166, %r165, 0x3340U;
	prmt.b32 	%r168, %r167, %r22, 0x5410U;
	dp2a.lo.s32.s32 	%r169, %r164, %r168, %r26;
	st.shared.u32 	[%r3+3584], %r169;
	add.s32 	%r170, %r14, 16715776;
	and.b32  	%r171, %r170, 16773120;
	add.s32 	%r172, %r171, %r10;
	cvt.u64.u32 	%rd70, %r172;
	add.s64 	%rd71, %rd4, %rd70;
	ld.global.s8 	%rs31, [%rd71];
	add.s32 	%r173, %r172, %r7;
	cvt.u64.u32 	%rd72, %r173;
	add.s64 	%rd73, %rd4, %rd72;
	ld.global.s8 	%rs32, [%rd73];
	mov.b32 	%r174, {%rs32, %rs31};
	ld.global.u8 	%r175, [%rd7+15];
	ld.global.u8 	%r176, [%rd11+15];
	prmt.b32 	%r177, %r176, %r175, 0x3340U;
	prmt.b32 	%r178, %r177, %r22, 0x5410U;
	dp2a.lo.s32.s32 	%r179, %r174, %r178, %r26;
	st.shared.u32 	[%r3+3840], %r179;
	add.s32 	%r180, %r14, 16711680;
	and.b32  	%r181, %r180, 16773120;
	add.s32 	%r182, %r181, %r10;
	cvt.u64.u32 	%rd74, %r182;
	add.s64 	%rd75, %rd4, %rd74;
	ld.global.s8 	%rs33, [%rd75];
	add.s32 	%r183, %r182, %r7;
	cvt.u64.u32 	%rd76, %r183;
	add.s64 	%rd77, %rd4, %rd76;
	ld.global.s8 	%rs34, [%rd77];
	mov.b32 	%r184, {%rs34, %rs33};
	ld.global.u8 	%r185, [%rd7+16];
	ld.global.u8 	%r186, [%rd11+16];
	prmt.b32 	%r187, %r186, %r185, 0x3340U;
	prmt.b32 	%r188, %r187, %r22, 0x5410U;
	dp2a.lo.s32.s32 	%r189, %r184, %r188, %r26;
	st.shared.u32 	[%r3+4096], %r189;
	add.s32 	%r190, %r14, 16707584;
	and.b32  	%r191, %r190, 16773120;
	add.s32 	%r192, %r191, %r10;
	cvt.u64.u32 	%rd78, %r192;
	add.s64 	%rd79, %rd4, %rd78;
	ld.global.s8 	%rs35, [%rd79];
	add.s32 	%r193, %r192, %r7;
	cvt.u64.u32 	%rd80, %r193;
	add.s64 	%rd81, %rd4, %rd80;
	ld.global.s8 	%rs36, [%rd81];
	mov.b32 	%r194, {%rs36, %rs35};
	ld.global.u8 	%r195, [%rd7+17];
	ld.global.u8 	%r196, [%rd11+17];
	prmt.b32 	%r197, %r196, %r195, 0x3340U;
	prmt.b32 	%r198, %r197, %r22, 0x5410U;
	dp2a.lo.s32.s32 	%r199, %r194, %r198, %r26;
	st.shared.u32 	[%r3+4352], %r199;
	add.s32 	%r200, %r14, 16703488;
	and.b32  	%r201, %r200, 16773120;
	add.s32 	%r202, %r201, %r10;
	cvt.u64.u32 	%rd82, %r202;
	add.s64 	%rd83, %rd4, %rd82;
	ld.global.s8 	%rs37, [%rd83];
	add.s32 	%r203, %r202, %r7;
	cvt.u64.u32 	%rd84, %r203;
	add.s64 	%rd85, %rd4, %rd84;
	ld.global.s8 	%rs38, [%rd85];
	mov.b32 	%r204, {%rs38, %rs37};
	ld.global.u8 	%r205, [%rd7+18];
	ld.global.u8 	%r206, [%rd11+18];
	prmt.b32 	%r207, %r206, %r205, 0x3340U;
	prmt.b32 	%r208, %r207, %r22, 0x5410U;
	dp2a.lo.s32.s32 	%r209, %r204, %r208, %r26;
	st.shared.u32 	[%r3+4608], %r209;
	add.s32 	%r210, %r14, 16699392;
	and.b32  	%r211, %r210, 16773120;
	add.s32 	%r212, %r211, %r10;
	cvt.u64.u32 	%rd86, %r212;
	add.s64 	%rd87, %rd4, %rd86;
	ld.global.s8 	%rs39, [%rd87];
	add.s32 	%r213, %r212, %r7;
	cvt.u64.u32 	%rd88, %r213;
	add.s64 	%rd89, %rd4, %rd88;
	ld.global.s8 	%rs40, [%rd89];
	mov.b32 	%r214, {%rs40, %rs39};
	ld.global.u8 	%r215, [%rd7+19];
	ld.global.u8 	%r216, [%rd11+19];
	prmt.b32 	%r217, %r216, %r215, 0x3340U;
	prmt.b32 	%r218, %r217, %r22, 0x5410U;
	dp2a.lo.s32.s32 	%r219, %r214, %r218, %r26;
	st.shared.u32 	[%r3+4864], %r219;
	add.s32 	%r220, %r14, 16695296;
	and.b32  	%r221, %r220, 16773120;
	add.s32 	%r222, %r221, %r10;
	cvt.u64.u32 	%rd90, %r222;
	add.s64 	%rd91, %rd4, %rd90;
	ld.global.s8 	%rs41, [%rd91];
	add.s32 	%r223, %r222, %r7;
	cvt.u64.u32 	%rd92, %r223;
	add.s64 	%rd93, %rd4, %rd92;
	ld.global.s8 	%rs42, [%rd93];
	mov.b32 	%r224, {%rs42, %rs41};
	ld.global.u8 	%r225, [%rd7+20];
	ld.global.u8 	%r226, [%rd11+20];
	prmt.b32 	%r227, %r226, %r225, 0x3340U;
	prmt.b32 	%r228, %r227, %r22, 0x5410U;
	dp2a.lo.s32.s32 	%r229, %r224, %r228, %r26;
	st.shared.u32 	[%r3+5120], %r229;
	add.s32 	%r230, %r14, 16691200;
	and.b32  	%r231, %r230, 16773120;
	add.s32 	%r232, %r231, %r10;
	cvt.u64.u32 	%rd94, %r232;
	add.s64 	%rd95, %rd4, %rd94;
	ld.global.s8 	%rs43, [%rd95];
	add.s32 	%r233, %r232, %r7;
	cvt.u64.u32 	%rd96, %r233;
	add.s64 	%rd97, %rd4, %rd96;
	ld.global.s8 	%rs44, [%rd97];
	mov.b32 	%r234, {%rs44, %rs43};
	ld.global.u8 	%r235, [%rd7+21];
	ld.global.u8 	%r236, [%rd11+21];
	prmt.b32 	%r237, %r236, %r235, 0x3340U;
	prmt.b32 	%r238, %r237, %r22, 0x5410U;
	dp2a.lo.s32.s32 	%r239, %r234, %r238, %r26;
	st.shared.u32 	[%r3+5376], %r239;
	add.s32 	%r240, %r14, 16687104;
	and.b32  	%r241, %r240, 16773120;
	add.s32 	%r242, %r241, %r10;
	cvt.u64.u32 	%rd98, %r242;
	add.s64 	%rd99, %rd4, %rd98;
	ld.global.s8 	%rs45, [%rd99];
	add.s32 	%r243, %r242, %r7;
	cvt.u64.u32 	%rd100, %r243;
	add.s64 	%rd101, %rd4, %rd100;
	ld.global.s8 	%rs46, [%rd101];
	mov.b32 	%r244, {%rs46, %rs45};
	ld.global.u8 	%r245, [%rd7+22];
	ld.global.u8 	%r246, [%rd11+22];
	prmt.b32 	%r247, %r246, %r245, 0x3340U;
	prmt.b32 	%r248, %r247, %r22, 0x5410U;
	dp2a.lo.s32.s32 	%r249, %r244, %r248, %r26;
	st.shared.u32 	[%r3+5632], %r249;
	add.s32 	%r250, %r14, 16683008;
	and.b32  	%r251, %r250, 16773120;
	add.s32 	%r252, %r251, %r10;
	cvt.u64.u32 	%rd102, %r252;
	add.s64 	%rd103, %rd4, %rd102;
	ld.global.s8 	%rs47, [%rd103];
	add.s32 	%r253, %r252, %r7;
	cvt.u64.u32 	%rd104, %r253;
	add.s64 	%rd105, %rd4, %rd104;
	ld.global.s8 	%rs48, [%rd105];
	mov.b32 	%r254, {%rs48, %rs47};
	ld.global.u8 	%r255, [%rd7+23];
	ld.global.u8 	%r256, [%rd11+23];
	prmt.b32 	%r257, %r256, %r255, 0x3340U;
	prmt.b32 	%r258, %r257, %r22, 0x5410U;
	dp2a.lo.s32.s32 	%r259, %r254, %r258, %r26;
	st.shared.u32 	[%r3+5888], %r259;
	add.s32 	%r260, %r14, 16678912;
	and.b32  	%r261, %r260, 16773120;
	add.s32 	%r262, %r261, %r10;
	cvt.u64.u32 	%rd106, %r262;
	add.s64 	%rd107, %rd4, %rd106;
	ld.global.s8 	%rs49, [%rd107];
	add.s32 	%r263, %r262, %r7;
	cvt.u64.u32 	%rd108, %r263;
	add.s64 	%rd109, %rd4, %rd108;
	ld.global.s8 	%rs50, [%rd109];
	mov.b32 	%r264, {%rs50, %rs49};
	ld.global.u8 	%r265, [%rd7+24];
	ld.global.u8 	%r266, [%rd11+24];
	prmt.b32 	%r267, %r266, %r265, 0x3340U;
	prmt.b32 	%r268, %r267, %r22, 0x5410U;
	dp2a.lo.s32.s32 	%r269, %r264, %r268, %r26;
	st.shared.u32 	[%r3+6144], %r269;
	add.s32 	%r270, %r14, 16674816;
	and.b32  	%r271, %r270, 16773120;
	add.s32 	%r272, %r271, %r10;
	cvt.u64.u32 	%rd110, %r272;
	add.s64 	%rd111, %rd4, %rd110;
	ld.global.s8 	%rs51, [%rd111];
	add.s32 	%r273, %r272, %r7;
	cvt.u64.u32 	%rd112, %r273;
	add.s64 	%rd113, %rd4, %rd112;
	ld.global.s8 	%rs52, [%rd113];
	mov.b32 	%r274, {%rs52, %rs51};
	ld.global.u8 	%r275, [%rd7+25];
	ld.global.u8 	%r276, [%rd11+25];
	prmt.b32 	%r277, %r276, %r275, 0x3340U;
	prmt.b32 	%r278, %r277, %r22, 0x5410U;
	dp2a.lo.s32.s32 	%r279, %r274, %r278, %r26;
	st.shared.u32 	[%r3+6400], %r279;
	add.s32 	%r280, %r14, 16670720;
	and.b32  	%r281, %r280, 16773120;
	add.s32 	%r282, %r281, %r10;
	cvt.u64.u32 	%rd114, %r282;
	add.s64 	%rd115, %rd4, %rd114;
	ld.global.s8 	%rs53, [%rd115];
	add.s32 	%r283, %r282, %r7;
	cvt.u64.u32 	%rd116, %r283;
	add.s64 	%rd117, %rd4, %rd116;
	ld.global.s8 	%rs54, [%rd117];
	mov.b32 	%r284, {%rs54, %rs53};
	ld.global.u8 	%r285, [%rd7+26];
	ld.global.u8 	%r286, [%rd11+26];
	prmt.b32 	%r287, %r286, %r285, 0x3340U;
	prmt.b32 	%r288, %r287, %r22, 0x5410U;
	dp2a.lo.s32.s32 	%r289, %r284, %r288, %r26;
	st.shared.u32 	[%r3+6656], %r289;
	add.s32 	%r290, %r14, 16666624;
	and.b32  	%r291, %r290, 16773120;
	add.s32 	%r292, %r291, %r10;
	cvt.u64.u32 	%rd118, %r292;
	add.s64 	%rd119, %rd4, %rd118;
	ld.global.s8 	%rs55, [%rd119];
	add.s32 	%r293, %r292, %r7;
	cvt.u64.u32 	%rd120, %r293;
	add.s64 	%rd121, %rd4, %rd120;
	ld.global.s8 	%rs56, [%rd121];
	mov.b32 	%r294, {%rs56, %rs55};
	ld.global.u8 	%r295, [%rd7+27];
	ld.global.u8 	%r296, [%rd11+27];
	prmt.b32 	%r297, %r296, %r295, 0x3340U;
	prmt.b32 	%r298, %r297, %r22, 0x5410U;
	dp2a.lo.s32.s32 	%r299, %r294, %r298, %r26;
	st.shared.u32 	[%r3+6912], %r299;
	add.s32 	%r300, %r14, 16662528;
	and.b32  	%r301, %r300, 16773120;
	add.s32 	%r302, %r301, %r10;
	cvt.u64.u32 	%rd122, %r302;
	add.s64 	%rd123, %rd4, %rd122;
	ld.global.s8 	%rs57, [%rd123];
	add.s32 	%r303, %r302, %r7;
	cvt.u64.u32 	%rd124, %r303;
	add.s64 	%rd125, %rd4, %rd124;
	ld.global.s8 	%rs58, [%rd125];
	mov.b32 	%r304, {%rs58, %rs57};
	ld.global.u8 	%r305, [%rd7+28];
	ld.global.u8 	%r306, [%rd11+28];
	prmt.b32 	%r307, %r306, %r305, 0x3340U;
	prmt.b32 	%r308, %r307, %r22, 0x5410U;
	dp2a.lo.s32.s32 	%r309, %r304, %r308, %r26;
	st.shared.u32 	[%r3+7168], %r309;
	add.s32 	%r310, %r14, 16658432;
	and.b32  	%r311, %r310, 16773120;
	add.s32 	%r312, %r311, %r10;
	cvt.u64.u32 	%rd126, %r312;
	add.s64 	%rd127, %rd4, %rd126;
	ld.global.s8 	%rs59, [%rd127];
	add.s32 	%r313, %r312, %r7;
	cvt.u64.u32 	%rd128, %r313;
	add.s64 	%rd129, %rd4, %rd128;
	ld.global.s8 	%rs60, [%rd129];
	mov.b32 	%r314, {%rs60, %rs59};
	ld.global.u8 	%r315, [%rd7+29];
	ld.global.u8 	%r316, [%rd11+29];
	prmt.b32 	%r317, %r316, %r315, 0x3340U;
	prmt.b32 	%r318, %r317, %r22, 0x5410U;
	dp2a.lo.s32.s32 	%r319, %r314, %r318, %r26;
	st.shared.u32 	[%r3+7424], %r319;
	add.s32 	%r320, %r14, 16654336;
	and.b32  	%r321, %r320, 16773120;
	add.s32 	%r322, %r321, %r10;
	cvt.u64.u32 	%rd130, %r322;
	add.s64 	%rd131, %rd4, %rd130;
	ld.global.s8 	%rs61, [%rd131];
	add.s32 	%r323, %r322, %r7;
	cvt.u64.u32 	%rd132, %r323;
	add.s64 	%rd133, %rd4, %rd132;
	ld.global.s8 	%rs62, [%rd133];
	mov.b32 	%r324, {%rs62, %rs61};
	ld.global.u8 	%r325, [%rd7+30];
	ld.global.u8 	%r326, [%rd11+30];
	prmt.b32 	%r327, %r326, %r325, 0x3340U;
	prmt.b32 	%r328, %r327, %r22, 0x5410U;
	dp2a.lo.s32.s32 	%r329, %r324, %r328, %r26;
	st.shared.u32 	[%r3+7680], %r329;
	add.s32 	%r330, %r14, 16650240;
	and.b32  	%r331, %r330, 16773120;
	add.s32 	%r332, %r331, %r10;
	cvt.u64.u32 	%rd134, %r332;
	add.s64 	%rd135, %rd4, %rd134;
	ld.global.s8 	%rs63, [%rd135];
	add.s32 	%r333, %r332, %r7;
	cvt.u64.u32 	%rd136, %r333;
	add.s64 	%rd137, %rd4, %rd136;
	ld.global.s8 	%rs64, [%rd137];
	mov.b32 	%r334, {%rs64, %rs63};
	ld.global.u8 	%r335, [%rd7+31];
	ld.global.u8 	%r336, [%rd11+31];
	prmt.b32 	%r337, %r336, %r335, 0x3340U;
	prmt.b32 	%r338, %r337, %r22, 0x5410U;
	dp2a.lo.s32.s32 	%r339, %r334, %r338, %r26;
	st.shared.u32 	[%r3+7936], %r339;
	add.s32 	%r340, %r14, 16646144;
	and.b32  	%r341, %r340, 16773120;
	add.s32 	%r342, %r341, %r10;
	cvt.u64.u32 	%rd138, %r342;
	add.s64 	%rd139, %rd4, %rd138;
	ld.global.s8 	%rs65, [%rd139];
	add.s32 	%r343, %r342, %r7;
	cvt.u64.u32 	%rd140, %r343;
	add.s64 	%rd141, %rd4, %rd140;
	ld.global.s8 	%rs66, [%rd141];
	mov.b32 	%r344, {%rs66, %rs65};
	ld.global.u8 	%r345, [%rd7+32];
	ld.global.u8 	%r346, [%rd11+32];
	prmt.b32 	%r347, %r346, %r345, 0x3340U;
	prmt.b32 	%r348, %r347, %r22, 0x5410U;
	dp2a.lo.s32.s32 	%r349, %r344, %r348, %r26;
	st.shared.u32 	[%r3+8192], %r349;
	add.s32 	%r350, %r14, 16642048;
	and.b32  	%r351, %r350, 16773120;
	add.s32 	%r352, %r351, %r10;
	cvt.u64.u32 	%rd142, %r352;
	add.s64 	%rd143, %rd4, %rd142;
	ld.global.s8 	%rs67, [%rd143];
	add.s32 	%r353, %r352, %r7;
	cvt.u64.u32 	%rd144, %r353;
	add.s64 	%rd145, %rd4, %rd144;
	ld.global.s8 	%rs68, [%rd145];
	mov.b32 	%r354, {%rs68, %rs67};
	ld.global.u8 	%r355, [%rd7+33];
	ld.global.u8 	%r356, [%rd11+33];
	prmt.b32 	%r357, %r356, %r355, 0x3340U;
	prmt.b32 	%r358, %r357, %r22, 0x5410U;
	dp2a.lo.s32.s32 	%r359, %r354, %r358, %r26;
	st.shared.u32 	[%r3+8448], %r359;
	add.s32 	%r360, %r14, 16637952;
	and.b32  	%r361, %r360, 16773120;
	add.s32 	%r362, %r361, %r10;
	cvt.u64.u32 	%rd146, %r362;
	add.s64 	%rd147, %rd4, %rd146;
	ld.global.s8 	%rs69, [%rd147];
	add.s32 	%r363, %r362, %r7;
	cvt.u64.u32 	%rd148, %r363;
	add.s64 	%rd149, %rd4, %rd148;
	ld.global.s8 	%rs70, [%rd149];
	mov.b32 	%r364, {%rs70, %rs69};
	ld.global.u8 	%r365, [%rd7+34];
	ld.global.u8 	%r366, [%rd11+34];
	prmt.b32 	%r367, %r366, %r365, 0x3340U;
	prmt.b32 	%r368, %r367, %r22, 0x5410U;
	dp2a.lo.s32.s32 	%r369, %r364, %r368, %r26;
	st.shared.u32 	[%r3+8704], %r369;
	add.s32 	%r370, %r14, 16633856;
	and.b32  	%r371, %r370, 16773120;
	add.s32 	%r372, %r371, %r10;
	cvt.u64.u32 	%rd150, %r372;
	add.s64 	%rd151, %rd4, %rd150;
	ld.global.s8 	%rs71, [%rd151];
	add.s32 	%r373, %r372, %r7;
	cvt.u64.u32 	%rd152, %r373;
	add.s64 	%rd153, %rd4, %rd152;
	ld.global.s8 	%rs72, [%rd153];
	mov.b32 	%r374, {%rs72, %rs71};
	ld.global.u8 	%r375, [%rd7+35];
	ld.global.u8 	%r376, [%rd11+35];
	prmt.b32 	%r377, %r376, %r375, 0x3340U;
	prmt.b32 	%r378, %r377, %r22, 0x5410U;
	dp2a.lo.s32.s32 	%r379, %r374, %r378, %r26;
	st.shared.u32 	[%r3+8960], %r379;
	add.s32 	%r380, %r14, 16629760;
	and.b32  	%r381, %r380, 16773120;
	add.s32 	%r382, %r381, %r10;
	cvt.u64.u32 	%rd154, %r382;
	add.s64 	%rd155, %rd4, %rd154;
	ld.global.s8 	%rs73, [%rd155];
	add.s32 	%r383, %r382, %r7;
	cvt.u64.u32 	%rd156, %r383;
	add.s64 	%rd157, %rd4, %rd156;
	ld.global.s8 	%rs74, [%rd157];
	mov.b32 	%r384, {%rs74, %rs73};
	ld.global.u8 	%r385, [%rd7+36];
	ld.global.u8 	%r386, [%rd11+36];
	prmt.b32 	%r387, %r386, %r385, 0x3340U;
	prmt.b32 	%r388, %r387, %r22, 0x5410U;
	dp2a.lo.s32.s32 	%r389, %r384, %r388, %r26;
	st.shared.u32 	[%r3+9216], %r389;
	add.s32 	%r390, %r14, 16625664;
	and.b32  	%r391, %r390, 16773120;
	add.s32 	%r392, %r391, %r10;
	cvt.u64.u32 	%rd158, %r392;
	add.s64 	%rd159, %rd4, %rd158;
	ld.global.s8 	%rs75, [%rd159];
	add.s32 	%r393, %r392, %r7;
	cvt.u64.u32 	%rd160, %r393;
	add.s64 	%rd161, %rd4, %rd160;
	ld.global.s8 	%rs76, [%rd161];
	mov.b32 	%r394, {%rs76, %rs75};
	ld.global.u8 	%r395, [%rd7+37];
	ld.global.u8 	%r396, [%rd11+37];
	prmt.b32 	%r397, %r396, %r395, 0x3340U;
	prmt.b32 	%r398, %r397, %r22, 0x5410U;
	dp2a.lo.s32.s32 	%r399, %r394, %r398, %r26;
	st.shared.u32 	[%r3+9472], %r399;
	add.s32 	%r400, %r14, 16621568;
	and.b32  	%r401, %r400, 16773120;
	add.s32 	%r402, %r401, %r10;
	cvt.u64.u32 	%rd162, %r402;
	add.s64 	%rd163, %rd4, %rd162;
	ld.global.s8 	%rs77, [%rd163];
	add.s32 	%r403, %r402, %r7;
	cvt.u64.u32 	%rd164, %r403;
	add.s64 	%rd165, %rd4, %rd164;
	ld.global.s8 	%rs78, [%rd165];
	mov.b32 	%r404, {%rs78, %rs77};
	ld.global.u8 	%r405, [%rd7+38];
	ld.global.u8 	%r406, [%rd11+38];
	prmt.b32 	%r407, %r406, %r405, 0x3340U;
	prmt.b32 	%r408, %r407, %r22, 0x5410U;
	dp2a.lo.s32.s32 	%r409, %r404, %r408, %r26;
	st.shared.u32 	[%r3+9728], %r409;
	add.s32 	%r410, %r14, 16617472;
	and.b32  	%r411, %r410, 16773120;
	add.s32 	%r412, %r411, %r10;
	cvt.u64.u32 	%rd166, %r412;
	add.s64 	%rd167, %rd4, %rd166;
	ld.global.s8 	%rs79, [%rd167];
	add.s32 	%r413, %r412, %r7;
	cvt.u64.u32 	%rd168, %r413;
	add.s64 	%rd169, %rd4, %rd168;
	ld.global.s8 	%rs80, [%rd169];
	mov.b32 	%r414, {%rs80, %rs79};
	ld.global.u8 	%r415, [%rd7+39];
	ld.global.u8 	%r416, [%rd11+39];
	prmt.b32 	%r417, %r416, %r415, 0x3340U;
	prmt.b32 	%r418, %r417, %r22, 0x5410U;
	dp2a.lo.s32.s32 	%r419, %r414, %r418, %r26;
	st.shared.u32 	[%r3+9984], %r419;
	add.s32 	%r420, %r14, 16613376;
	and.b32  	%r421, %r420, 16773120;
	add.s32 	%r422, %r421, %r10;
	cvt.u64.u32 	%rd170, %r422;
	add.s64 	%rd171, %rd4, %rd170;
	ld.global.s8 	%rs81, [%rd171];
	add.s32 	%r423, %r422, %r7;
	cvt.u64.u32 	%rd172, %r423;
	add.s64 	%rd173, %rd4, %rd172;
	ld.global.s8 	%rs82, [%rd173];
	mov.b32 	%r424, {%rs82, %rs81};
	ld.global.u8 	%r425, [%rd7+40];
	ld.global.u8 	%r426, [%rd11+40];
	prmt.b32 	%r427, %r426, %r425, 0x3340U;
	prmt.b32 	%r428, %r427, %r22, 0x5410U;
	dp2a.lo.s32.s32 	%r429, %r424, %r428, %r26;
	st.shared.u32 	[%r3+10240], %r429;
	add.s32 	%r430, %r14, 16609280;
	and.b32  	%r431, %r430, 16773120;
	add.s32 	%r432, %r431, %r10;
	cvt.u64.u32 	%rd174, %r432;
	add.s64 	%rd175, %rd4, %rd174;
	ld.global.s8 	%rs83, [%rd175];
	add.s32 	%r433, %r432, %r7;
	cvt.u64.u32 	%rd176, %r433;
	add.s64 	%rd177, %rd4, %rd176;
	ld.global.s8 	%rs84, [%rd177];
	mov.b32 	%r434, {%rs84, %rs83};
	ld.global.u8 	%r435, [%rd7+41];
	ld.global.u8 	%r436, [%rd11+41];
	prmt.b32 	%r437, %r436, %r435, 0x3340U;
	prmt.b32 	%r438, %r437, %r22, 0x5410U;
	dp2a.lo.s32.s32 	%r439, %r434, %r438, %r26;
	st.shared.u32 	[%r3+10496], %r439;
	add.s32 	%r440, %r14, 16605184;
	and.b32  	%r441, %r440, 16773120;
	add.s32 	%r442, %r441, %r10;
	cvt.u64.u32 	%rd178, %r442;
	add.s64 	%rd179, %rd4, %rd178;
	ld.global.s8 	%rs85, [%rd179];
	add.s32 	%r443, %r442, %r7;
	cvt.u64.u32 	%rd180, %r443;
	add.s64 	%rd181, %rd4, %rd180;
	ld.global.s8 	%rs86, [%rd181];
	mov.b32 	%r444, {%rs86, %rs85};
	ld.global.u8 	%r445, [%rd7+42];
	ld.global.u8 	%r446, [%rd11+42];
	prmt.b32 	%r447, %r446, %r445, 0x3340U;
	prmt.b32 	%r448, %r447, %r22, 0x5410U;
	dp2a.lo.s32.s32 	%r449, %r444, %r448, %r26;
	st.shared.u32 	[%r3+10752], %r449;
	add.s32 	%r450, %r14, 16601088;
	and.b32  	%r451, %r450, 16773120;
	add.s32 	%r452, %r451, %r10;
	cvt.u64.u32 	%rd182, %r452;
	add.s64 	%rd183, %rd4, %rd182;
	ld.global.s8 	%rs87, [%rd183];
	add.s32 	%r453, %r452, %r7;
	cvt.u64.u32 	%rd184, %r453;
	add.s64 	%rd185, %rd4, %rd184;
	ld.global.s8 	%rs88, [%rd185];
	mov.b32 	%r454, {%rs88, %rs87};
	ld.global.u8 	%r455, [%rd7+43];
	ld.global.u8 	%r456, [%rd11+43];
	prmt.b32 	%r457, %r456, %r455, 0x3340U;
	prmt.b32 	%r458, %r457, %r22, 0x5410U;
	dp2a.lo.s32.s32 	%r459, %r454, %r458, %r26;
	st.shared.u32 	[%r3+11008], %r459;
	add.s32 	%r460, %r14, 16596992;
	and.b32  	%r461, %r460, 16773120;
	add.s32 	%r462, %r461, %r10;
	cvt.u64.u32 	%rd186, %r462;
	add.s64 	%rd187, %rd4, %rd186;
	ld.global.s8 	%rs89, [%rd187];
	add.s32 	%r463, %r462, %r7;
	cvt.u64.u32 	%rd188, %r463;
	add.s64 	%rd189, %rd4, %rd188;
	ld.global.s8 	%rs90, [%rd189];
	mov.b32 	%r464, {%rs90, %rs89};
	ld.global.u8 	%r465, [%rd7+44];
	ld.global.u8 	%r466, [%rd11+44];
	prmt.b32 	%r467, %r466, %r465, 0x3340U;
	prmt.b32 	%r468, %r467, %r22, 0x5410U;
	dp2a.lo.s32.s32 	%r469, %r464, %r468, %r26;
	st.shared.u32 	[%r3+11264], %r469;
	add.s32 	%r470, %r14, 16592896;
	and.b32  	%r471, %r470, 16773120;
	add.s32 	%r472, %r471, %r10;
	cvt.u64.u32 	%rd190, %r472;
	add.s64 	%rd191, %rd4, %rd190;
	ld.global.s8 	%rs91, [%rd191];
	add.s32 	%r473, %r472, %r7;
	cvt.u64.u32 	%rd192, %r473;
	add.s64 	%rd193, %rd4, %rd192;
	ld.global.s8 	%rs92, [%rd193];
	mov.b32 	%r474, {%rs92, %rs91};
	ld.global.u8 	%r475, [%rd7+45];
	ld.global.u8 	%r476, [%rd11+45];
	prmt.b32 	%r477, %r476, %r475, 0x3340U;
	prmt.b32 	%r478, %r477, %r22, 0x5410U;
	dp2a.lo.s32.s32 	%r479, %r474, %r478, %r26;
	st.shared.u32 	[%r3+11520], %r479;
	add.s32 	%r480, %r14, 16588800;
	and.b32  	%r481, %r480, 16773120;
	add.s32 	%r482, %r481, %r10;
	cvt.u64.u32 	%rd194, %r482;
	add.s64 	%rd195, %rd4, %rd194;
	ld.global.s8 	%rs93, [%rd195];
	add.s32 	%r483, %r482, %r7;
	cvt.u64.u32 	%rd196, %r483;
	add.s64 	%rd197, %rd4, %rd196;
	ld.global.s8 	%rs94, [%rd197];
	mov.b32 	%r484, {%rs94, %rs93};
	ld.global.u8 	%r485, [%rd7+46];
	ld.global.u8 	%r486, [%rd11+46];
	prmt.b32 	%r487, %r486, %r485, 0x3340U;
	prmt.b32 	%r488, %r487, %r22, 0x5410U;
	dp2a.lo.s32.s32 	%r489, %r484, %r488, %r26;
	st.shared.u32 	[%r3+11776], %r489;
	add.s32 	%r490, %r14, 16584704;
	and.b32  	%r491, %r490, 16773120;
	add.s32 	%r492, %r491, %r10;
	cvt.u64.u32 	%rd198, %r492;
	add.s64 	%rd199, %rd4, %rd198;
	ld.global.s8 	%rs95, [%rd199];
	add.s32 	%r493, %r492, %r7;
	cvt.u64.u32 	%rd200, %r493;
	add.s64 	%rd201, %rd4, %rd200;
	ld.global.s8 	%rs96, [%rd201];
	mov.b32 	%r494, {%rs96, %rs95};
	ld.global.u8 	%r495, [%rd7+47];
	ld.global.u8 	%r496, [%rd11+47];
	prmt.b32 	%r497, %r496, %r495, 0x3340U;
	prmt.b32 	%r498, %r497, %r22, 0x5410U;
	dp2a.lo.s32.s32 	%r499, %r494, %r498, %r26;
	st.shared.u32 	[%r3+12032], %r499;
	add.s32 	%r500, %r14, 16580608;
	and.b32  	%r501, %r500, 16773120;
	add.s32 	%r502, %r501, %r10;
	cvt.u64.u32 	%rd202, %r502;
	add.s64 	%rd203, %rd4, %rd202;
	ld.global.s8 	%rs97, [%rd203];
	add.s32 	%r503, %r502, %r7;
	cvt.u64.u32 	%rd204, %r503;
	add.s64 	%rd205, %rd4, %rd204;
	ld.global.s8 	%rs98, [%rd205];
	mov.b32 	%r504, {%rs98, %rs97};
	ld.global.u8 	%r505, [%rd7+48];
	ld.global.u8 	%r506, [%rd11+48];
	prmt.b32 	%r507, %r506, %r505, 0x3340U;
	prmt.b32 	%r508, %r507, %r22, 0x5410U;
	dp2a.lo.s32.s32 	%r509, %r504, %r508, %r26;
	st.shared.u32 	[%r3+12288], %r509;
	add.s32 	%r510, %r14, 16576512;
	and.b32  	%r511, %r510, 16773120;
	add.s32 	%r512, %r511, %r10;
	cvt.u64.u32 	%rd206, %r512;
	add.s64 	%rd207, %rd4, %rd206;
	ld.global.s8 	%rs99, [%rd207];
	add.s32 	%r513, %r512, %r7;
	cvt.u64.u32 	%rd208, %r513;
	add.s64 	%rd209, %rd4, %rd208;
	ld.global.s8 	%rs100, [%rd209];
	mov.b32 	%r514, {%rs100, %rs99};
	ld.global.u8 	%r515, [%rd7+49];
	ld.global.u8 	%r516, [%rd11+49];
	prmt.b32 	%r517, %r516, %r515, 0x3340U;
	prmt.b32 	%r518, %r517, %r22, 0x5410U;
	dp2a.lo.s32.s32 	%r519, %r514, %r518, %r26;
	st.shared.u32 	[%r3+12544], %r519;
	add.s32 	%r520, %r14, 16572416;
	and.b32  	%r521, %r520, 16773120;
	add.s32 	%r522, %r521, %r10;
	cvt.u64.u32 	%rd210, %r522;
	add.s64 	%rd211, %rd4, %rd210;
	ld.global.s8 	%rs101, [%rd211];
	add.s32 	%r523, %r522, %r7;
	cvt.u64.u32 	%rd212, %r523;
	add.s64 	%rd213, %rd4, %rd212;
	ld.global.s8 	%rs102, [%rd213];
	mov.b32 	%r524, {%rs102, %rs101};
	ld.global.u8 	%r525, [%rd7+50];
	ld.global.u8 	%r526, [%rd11+50];
	prmt.b32 	%r527, %r526, %r525, 0x3340U;
	prmt.b32 	%r528, %r527, %r22, 0x5410U;
	dp2a.lo.s32.s32 	%r529, %r524, %r528, %r26;
	st.shared.u32 	[%r3+12800], %r529;
	add.s32 	%r530, %r14, 16568320;
	and.b32  	%r531, %r530, 16773120;
	add.s32 	%r532, %r531, %r10;
	cvt.u64.u32 	%rd214, %r532;
	add.s64 	%rd215, %rd4, %rd214;
	ld.global.s8 	%rs103, [%rd215];
	add.s32 	%r533, %r532, %r7;
	cvt.u64.u32 	%rd216, %r533;
	add.s64 	%rd217, %rd4, %rd216;
	ld.global.s8 	%rs104, [%rd217];
	mov.b32 	%r534, {%rs104, %rs103};
	ld.global.u8 	%r535, [%rd7+51];
	ld.global.u8 	%r536, [%rd11+51];
	prmt.b32 	%r537, %r536, %r535, 0x3340U;
	prmt.b32 	%r538, %r537, %r22, 0x5410U;
	dp2a.lo.s32.s32 	%r539, %r534, %r538, %r26;
	st.shared.u32 	[%r3+13056], %r539;
	add.s32 	%r540, %r14, 16564224;
	and.b32  	%r541, %r540, 16773120;
	add.s32 	%r542, %r541, %r10;
	cvt.u64.u32 	%rd218, %r542;
	add.s64 	%rd219, %rd4, %rd218;
	ld.global.s8 	%rs105, [%rd219];
	add.s32 	%r543, %r542, %r7;
	cvt.u64.u32 	%rd220, %r543;
	add.s64 	%rd221, %rd4, %rd220;
	ld.global.s8 	%rs106, [%rd221];
	mov.b32 	%r544, {%rs106, %rs105};
	ld.global.u8 	%r545, [%rd7+52];
	ld.global.u8 	%r546, [%rd11+52];
	prmt.b32 	%r547, %r546, %r545, 0x3340U;
	prmt.b32 	%r548, %r547, %r22, 0x5410U;
	dp2a.lo.s32.s32 	%r549, %r544, %r548, %r26;
	st.shared.u32 	[%r3+13312], %r549;
	add.s32 	%r550, %r14, 16560128;
	and.b32  	%r551, %r550, 16773120;
	add.s32 	%r552, %r551, %r10;
	cvt.u64.u32 	%rd222, %r552;
	add.s64 	%rd223, %rd4, %rd222;
	ld.global.s8 	%rs107, [%rd223];
	add.s32 	%r553, %r552, %r7;
	cvt.u64.u32 	%rd224, %r553;
	add.s64 	%rd225, %rd4, %rd224;
	ld.global.s8 	%rs108, [%rd225];
	mov.b32 	%r554, {%rs108, %rs107};
	ld.global.u8 	%r555, [%rd7+53];
	ld.global.u8 	%r556, [%rd11+53];
	prmt.b32 	%r557, %r556, %r555, 0x3340U;
	prmt.b32 	%r558, %r557, %r22, 0x5410U;
	dp2a.lo.s32.s32 	%r559, %r554, %r558, %r26;
	st.shared.u32 	[%r3+13568], %r559;
	add.s32 	%r560, %r14, 16556032;
	and.b32  	%r561, %r560, 16773120;
	add.s32 	%r562, %r561, %r10;
	cvt.u64.u32 	%rd226, %r562;
	add.s64 	%rd227, %rd4, %rd226;
	ld.global.s8 	%rs109, [%rd227];
	add.s32 	%r563, %r562, %r7;
	cvt.u64.u32 	%rd228, %r563;
	add.s64 	%rd229, %rd4, %rd228;
	ld.global.s8 	%rs110, [%rd229];
	mov.b32 	%r564, {%rs110, %rs109};
	ld.global.u8 	%r565, [%rd7+54];
	ld.global.u8 	%r566, [%rd11+54];
	prmt.b32 	%r567, %r566, %r565, 0x3340U;
	prmt.b32 	%r568, %r567, %r22, 0x5410U;
	dp2a.lo.s32.s32 	%r569, %r564, %r568, %r26;
	st.shared.u32 	[%r3+13824], %r569;
	add.s32 	%r570, %r14, 16551936;
	and.b32  	%r571, %r570, 16773120;
	add.s32 	%r572, %r571, %r10;
	cvt.u64.u32 	%rd230, %r572;
	add.s64 	%rd231, %rd4, %rd230;
	ld.global.s8 	%rs111, [%rd231];
	add.s32 	%r573, %r572, %r7;
	cvt.u64.u32 	%rd232, %r573;
	add.s64 	%rd233, %rd4, %rd232;
	ld.global.s8 	%rs112, [%rd233];
	mov.b32 	%r574, {%rs112, %rs111};
	ld.global.u8 	%r575, [%rd7+55];
	ld.global.u8 	%r576, [%rd11+55];
	prmt.b32 	%r577, %r576, %r575, 0x3340U;
	prmt.b32 	%r578, %r577, %r22, 0x5410U;
	dp2a.lo.s32.s32 	%r579, %r574, %r578, %r26;
	st.shared.u32 	[%r3+14080], %r579;
	add.s32 	%r580, %r14, 16547840;
	and.b32  	%r581, %r580, 16773120;
	add.s32 	%r582, %r581, %r10;
	cvt.u64.u32 	%rd234, %r582;
	add.s64 	%rd235, %rd4, %rd234;
	ld.global.s8 	%rs113, [%rd235];
	add.s32 	%r583, %r582, %r7;
	cvt.u64.u32 	%rd236, %r583;
	add.s64 	%rd237, %rd4, %rd236;
	ld.global.s8 	%rs114, [%rd237];
	mov.b32 	%r584, {%rs114, %rs113};
	ld.global.u8 	%r585, [%rd7+56];
	ld.global.u8 	%r586, [%rd11+56];
	prmt.b32 	%r587, %r586, %r585, 0x3340U;
	prmt.b32 	%r588, %r587, %r22, 0x5410U;
	dp2a.lo.s32.s32 	%r589, %r584, %r588, %r26;
	st.shared.u32 	[%r3+14336], %r589;
	add.s32 	%r590, %r14, 16543744;
	and.b32  	%r591, %r590, 16773120;
	add.s32 	%r592, %r591, %r10;
	cvt.u64.u32 	%rd238, %r592;
	add.s64 	%rd239, %rd4, %rd238;
	ld.global.s8 	%rs115, [%rd239];
	add.s32 	%r593, %r592, %r7;
	cvt.u64.u32 	%rd240, %r593;
	add.s64 	%rd241, %rd4, %rd240;
	ld.global.s8 	%rs116, [%rd241];
	mov.b32 	%r594, {%rs116, %rs115};
	ld.global.u8 	%r595, [%rd7+57];
	ld.global.u8 	%r596, [%rd11+57];
	prmt.b32 	%r597, %r596, %r595, 0x3340U;
	prmt.b32 	%r598, %r597, %r22, 0x5410U;
	dp2a.lo.s32.s32 	%r599, %r594, %r598, %r26;
	st.shared.u32 	[%r3+14592], %r599;
	add.s32 	%r600, %r14, 16539648;
	and.b32  	%r601, %r600, 16773120;
	add.s32 	%r602, %r601, %r10;
	cvt.u64.u32 	%rd242, %r602;
	add.s64 	%rd243, %rd4, %rd242;
	ld.global.s8 	%rs117, [%rd243];
	add.s32 	%r603, %r602, %r7;
	cvt.u64.u32 	%rd244, %r603;
	add.s64 	%rd245, %rd4, %rd244;
	ld.global.s8 	%rs118, [%rd245];
	mov.b32 	%r604, {%rs118, %rs117};
	ld.global.u8 	%r605, [%rd7+58];
	ld.global.u8 	%r606, [%rd11+58];
	prmt.b32 	%r607, %r606, %r605, 0x3340U;
	prmt.b32 	%r608, %r607, %r22, 0x5410U;
	dp2a.lo.s32.s32 	%r609, %r604, %r608, %r26;
	st.shared.u32 	[%r3+14848], %r609;
	add.s32 	%r610, %r14, 16535552;
	and.b32  	%r611, %r610, 16773120;
	add.s32 	%r612, %r611, %r10;
	cvt.u64.u32 	%rd246, %r612;
	add.s64 	%rd247, %rd4, %rd246;
	ld.global.s8 	%rs119, [%rd247];
	add.s32 	%r613, %r612, %r7;
	cvt.u64.u32 	%rd248, %r613;
	add.s64 	%rd249, %rd4, %rd248;
	ld.global.s8 	%rs120, [%rd249];
	mov.b32 	%r614, {%rs120, %rs119};
	ld.global.u8 	%r615, [%rd7+59];
	ld.global.u8 	%r616, [%rd11+59];
	prmt.b32 	%r617, %r616, %r615, 0x3340U;
	prmt.b32 	%r618, %r617, %r22, 0x5410U;
	dp2a.lo.s32.s32 	%r619, %r614, %r618, %r26;
	st.shared.u32 	[%r3+15104], %r619;
	add.s32 	%r620, %r14, 16531456;
	and.b32  	%r621, %r620, 16773120;
	add.s32 	%r622, %r621, %r10;
	cvt.u64.u32 	%rd250, %r622;
	add.s64 	%rd251, %rd4, %rd250;
	ld.global.s8 	%rs121, [%rd251];
	add.s32 	%r623, %r622, %r7;
	cvt.u64.u32 	%rd252, %r623;
	add.s64 	%rd253, %rd4, %rd252;
	ld.global.s8 	%rs122, [%rd253];
	mov.b32 	%r624, {%rs122, %rs121};
	ld.global.u8 	%r625, [%rd7+60];
	ld.global.u8 	%r626, [%rd11+60];
	prmt.b32 	%r627, %r626, %r625, 0x3340U;
	prmt.b32 	%r628, %r627, %r22, 0x5410U;
	dp2a.lo.s32.s32 	%r629, %r624, %r628, %r26;
	st.shared.u32 	[%r3+15360], %r629;
	add.s32 	%r630, %r14, 16527360;
	and.b32  	%r631, %r630, 16773120;
	add.s32 	%r632, %r631, %r10;
	cvt.u64.u32 	%rd254, %r632;
	add.s64 	%rd255, %rd4, %rd254;
	ld.global.s8 	%rs123, [%rd255];
	add.s32 	%r633, %r632, %r7;
	cvt.u64.u32 	%rd256, %r633;
	add.s64 	%rd257, %rd4, %rd256;
	ld.global.s8 	%rs124, [%rd257];
	mov.b32 	%r634, {%rs124, %rs123};
	ld.global.u8 	%r635, [%rd7+61];
	ld.global.u8 	%r636, [%rd11+61];
	prmt.b32 	%r637, %r636, %r635, 0x3340U;
	prmt.b32 	%r638, %r637, %r22, 0x5410U;
	dp2a.lo.s32.s32 	%r639, %r634, %r638, %r26;
	st.shared.u32 	[%r3+15616], %r639;
	add.s32 	%r640, %r14, 16523264;
	and.b32  	%r641, %r640, 16773120;
	add.s32 	%r642, %r641, %r10;
	cvt.u64.u32 	%rd258, %r642;
	add.s64 	%rd259, %rd4, %rd258;
	ld.global.s8 	%rs125, [%rd259];
	add.s32 	%r643, %r642, %r7;
	cvt.u64.u32 	%rd260, %r643;
	add.s64 	%rd261, %rd4, %rd260;
	ld.global.s8 	%rs126, [%rd261];
	mov.b32 	%r644, {%rs126, %rs125};
	ld.global.u8 	%r645, [%rd7+62];
	ld.global.u8 	%r646, [%rd11+62];
	prmt.b32 	%r647, %r646, %r645, 0x3340U;
	prmt.b32 	%r648, %r647, %r22, 0x5410U;
	dp2a.lo.s32.s32 	%r649, %r644, %r648, %r26;
	st.shared.u32 	[%r3+15872], %r649;
	add.s32 	%r650, %r14, 16519168;
	and.b32  	%r651, %r650, 16773120;
	add.s32 	%r652, %r651, %r10;
	cvt.u64.u32 	%rd262, %r652;
	add.s64 	%rd263, %rd4, %rd262;
	ld.global.s8 	%rs127, [%rd263];
	add.s32 	%r653, %r652, %r7;
	cvt.u64.u32 	%rd264, %r653;
	add.s64 	%rd265, %rd4, %rd264;
	ld.global.s8 	%rs128, [%rd265];
	mov.b32 	%r654, {%rs128, %rs127};
	ld.global.u8 	%r655, [%rd7+63];
	ld.global.u8 	%r656, [%rd11+63];
	prmt.b32 	%r657, %r656, %r655, 0x3340U;
	prmt.b32 	%r658, %r657, %r22, 0x5410U;
	dp2a.lo.s32.s32 	%r659, %r654, %r658, %r26;
	st.shared.u32 	[%r3+16128], %r659;
	bar.sync 	0;
	setp.gt.u32 	%p1, %r1, 31;
	@%p1 bra 	$L__BB2_3;
	mov.b32 	%r798, 512;
$L__BB2_2:
	add.s32 	%r661, %r3, %r798;
	ld.volatile.shared.u32 	%r662, [%r661+-384];
	ld.volatile.shared.u32 	%r663, [%r661+-512];
	add.s32 	%r664, %r663, %r662;
	st.volatile.shared.u32 	[%r661+-512], %r664;
	ld.volatile.shared.u32 	%r665, [%r661+-448];
	ld.volatile.shared.u32 	%r666, [%r661+-512];
	add.s32 	%r667, %r666, %r665;
	st.volatile.shared.u32 	[%r661+-512], %r667;
	ld.volatile.shared.u32 	%r668, [%r661+-480];
	ld.volatile.shared.u32 	%r669, [%r661+-512];
	add.s32 	%r670, %r669, %r668;
	st.volatile.shared.u32 	[%r661+-512], %r670;
	ld.volatile.shared.u32 	%r671, [%r661+-496];
	ld.volatile.shared.u32 	%r672, [%r661+-512];
	add.s32 	%r673, %r672, %r671;
	st.volatile.shared.u32 	[%r661+-512], %r673;
	ld.volatile.shared.u32 	%r674, [%r661+-504];
	ld.volatile.shared.u32 	%r675, [%r661+-512];
	add.s32 	%r676, %r675, %r674;
	st.volatile.shared.u32 	[%r661+-512], %r676;
	ld.volatile.shared.u32 	%r677, [%r661+-508];
	ld.volatile.shared.u32 	%r678, [%r661+-512];
	add.s32 	%r679, %r678, %r677;
	st.volatile.shared.u32 	[%r661+-512], %r679;
	ld.volatile.shared.u32 	%r680, [%r661+-128];
	ld.volatile.shared.u32 	%r681, [%r661+-256];
	add.s32 	%r682, %r681, %r680;
	st.volatile.shared.u32 	[%r661+-256], %r682;
	ld.volatile.shared.u32 	%r683, [%r661+-192];
	ld.volatile.shared.u32 	%r684, [%r661+-256];
	add.s32 	%r685, %r684, %r683;
	st.volatile.shared.u32 	[%r661+-256], %r685;
	ld.volatile.shared.u32 	%r686, [%r661+-224];
	ld.volatile.shared.u32 	%r687, [%r661+-256];
	add.s32 	%r688, %r687, %r686;
	st.volatile.shared.u32 	[%r661+-256], %r688;
	ld.volatile.shared.u32 	%r689, [%r661+-240];
	ld.volatile.shared.u32 	%r690, [%r661+-256];
	add.s32 	%r691, %r690, %r689;
	st.volatile.shared.u32 	[%r661+-256], %r691;
	ld.volatile.shared.u32 	%r692, [%r661+-248];
	ld.volatile.shared.u32 	%r693, [%r661+-256];
	add.s32 	%r694, %r693, %r692;
	st.volatile.shared.u32 	[%r661+-256], %r694;
	ld.volatile.shared.u32 	%r695, [%r661+-252];
	ld.volatile.shared.u32 	%r696, [%r661+-256];
	add.s32 	%r697, %r696, %r695;
	st.volatile.shared.u32 	[%r661+-256], %r697;
	ld.volatile.shared.u32 	%r698, [%r661+128];
	ld.volatile.shared.u32 	%r699, [%r661];
	add.s32 	%r700, %r699, %r698;
	st.volatile.shared.u32 	[%r661], %r700;
	ld.volatile.shared.u32 	%r701, [%r661+64];
	ld.volatile.shared.u32 	%r702, [%r661];
	add.s32 	%r703, %r702, %r701;
	st.volatile.shared.u32 	[%r661], %r703;
	ld.volatile.shared.u32 	%r704, [%r661+32];
	ld.volatile.shared.u32 	%r705, [%r661];
	add.s32 	%r706, %r705, %r704;
	st.volatile.shared.u32 	[%r661], %r706;
	ld.volatile.shared.u32 	%r707, [%r661+16];
	ld.volatile.shared.u32 	%r708, [%r661];
	add.s32 	%r709, %r708, %r707;
	st.volatile.shared.u32 	[%r661], %r709;
	ld.volatile.shared.u32 	%r710, [%r661+8];
	ld.volatile.shared.u32 	%r711, [%r661];
	add.s32 	%r712, %r711, %r710;
	st.volatile.shared.u32 	[%r661], %r712;
	ld.volatile.shared.u32 	%r713, [%r661+4];
	ld.volatile.shared.u32 	%r714, [%r661];
	add.s32 	%r715, %r714, %r713;
	st.volatile.shared.u32 	[%r661], %r715;
	ld.volatile.shared.u32 	%r716, [%r661+384];
	ld.volatile.shared.u32 	%r717, [%r661+256];
	add.s32 	%r718, %r717, %r716;
	st.volatile.shared.u32 	[%r661+256], %r718;
	ld.volatile.shared.u32 	%r719, [%r661+320];
	ld.volatile.shared.u32 	%r720, [%r661+256];
	add.s32 	%r721, %r720, %r719;
	st.volatile.shared.u32 	[%r661+256], %r721;
	ld.volatile.shared.u32 	%r722, [%r661+288];
	ld.volatile.shared.u32 	%r723, [%r661+256];
	add.s32 	%r724, %r723, %r722;
	st.volatile.shared.u32 	[%r661+256], %r724;
	ld.volatile.shared.u32 	%r725, [%r661+272];
	ld.volatile.shared.u32 	%r726, [%r661+256];
	add.s32 	%r727, %r726, %r725;
	st.volatile.shared.u32 	[%r661+256], %r727;
	ld.volatile.shared.u32 	%r728, [%r661+264];
	ld.volatile.shared.u32 	%r729, [%r661+256];
	add.s32 	%r730, %r729, %r728;
	st.volatile.shared.u32 	[%r661+256], %r730;
	ld.volatile.shared.u32 	%r731, [%r661+260];
	ld.volatile.shared.u32 	%r732, [%r661+256];
	add.s32 	%r733, %r732, %r731;
	st.volatile.shared.u32 	[%r661+256], %r733;
	add.s32 	%r798, %r798, 1024;
	setp.ne.s32 	%p2, %r798, 16896;
	@%p2 bra 	$L__BB2_2;
$L__BB2_3:
	setp.ne.s32 	%p3, %r1, 0;
	@%p3 bra 	$L__BB2_5;
	ld.shared.u32 	%r734, [sdata];
	cvta.to.global.u64 	%rd266, %rd1;
	mul.wide.u32 	%rd267, %r2, 4;
	add.s64 	%rd268, %rd266, %rd267;
	st.global.u32 	[%rd268], %r734;
	ld.shared.u32 	%r735, [sdata+256];
	st.global.u32 	[%rd268+128], %r735;
	ld.shared.u32 	%r736, [sdata+512];
	st.global.u32 	[%rd268+256], %r736;
	ld.shared.u32 	%r737, [sdata+768];
	st.global.u32 	[%rd268+384], %r737;
	ld.shared.u32 	%r738, [sdata+1024];
	st.global.u32 	[%rd268+512], %r738;
	ld.shared.u32 	%r739, [sdata+1280];
	st.global.u32 	[%rd268+640], %r739;
	ld.shared.u32 	%r740, [sdata+1536];
	st.global.u32 	[%rd268+768], %r740;
	ld.shared.u32 	%r741, [sdata+1792];
	st.global.u32 	[%rd268+896], %r741;
	ld.shared.u32 	%r742, [sdata+2048];
	st.global.u32 	[%rd268+1024], %r742;
	ld.shared.u32 	%r743, [sdata+2304];
	st.global.u32 	[%rd268+1152], %r743;
	ld.shared.u32 	%r744, [sdata+2560];
	st.global.u32 	[%rd268+1280], %r744;
	ld.shared.u32 	%r745, [sdata+2816];
	st.global.u32 	[%rd268+1408], %r745;
	ld.shared.u32 	%r746, [sdata+3072];
	st.global.u32 	[%rd268+1536], %r746;
	ld.shared.u32 	%r747, [sdata+3328];
	st.global.u32 	[%rd268+1664], %r747;
	ld.shared.u32 	%r748, [sdata+3584];
	st.global.u32 	[%rd268+1792], %r748;
	ld.shared.u32 	%r749, [sdata+3840];
	st.global.u32 	[%rd268+1920], %r749;
	ld.shared.u32 	%r750, [sdata+4096];
	st.global.u32 	[%rd268+2048], %r750;
	ld.shared.u32 	%r751, [sdata+4352];
	st.global.u32 	[%rd268+2176], %r751;
	ld.shared.u32 	%r752, [sdata+4608];
	st.global.u32 	[%rd268+2304], %r752;
	ld.shared.u32 	%r753, [sdata+4864];
	st.global.u32 	[%rd268+2432], %r753;
	ld.shared.u32 	%r754, [sdata+5120];
	st.global.u32 	[%rd268+2560], %r754;
	ld.shared.u32 	%r755, [sdata+5376];
	st.global.u32 	[%rd268+2688], %r755;
	ld.shared.u32 	%r756, [sdata+5632];
	st.global.u32 	[%rd268+2816], %r756;
	ld.shared.u32 	%r757, [sdata+5888];
	st.global.u32 	[%rd268+2944], %r757;
	ld.shared.u32 	%r758, [sdata+6144];
	st.global.u32 	[%rd268+3072], %r758;
	ld.shared.u32 	%r759, [sdata+6400];
	st.global.u32 	[%rd268+3200], %r759;
	ld.shared.u32 	%r760, [sdata+6656];
	st.global.u32 	[%rd268+3328], %r760;
	ld.shared.u32 	%r761, [sdata+6912];
	st.global.u32 	[%rd268+3456], %r761;
	ld.shared.u32 	%r762, [sdata+7168];
	st.global.u32 	[%rd268+3584], %r762;
	ld.shared.u32 	%r763, [sdata+7424];
	st.global.u32 	[%rd268+3712], %r763;
	ld.shared.u32 	%r764, [sdata+7680];
	st.global.u32 	[%rd268+3840], %r764;
	ld.shared.u32 	%r765, [sdata+7936];
	st.global.u32 	[%rd268+3968], %r765;
	ld.shared.u32 	%r766, [sdata+8192];
	st.global.u32 	[%rd268+4096], %r766;
	ld.shared.u32 	%r767, [sdata+8448];
	st.global.u32 	[%rd268+4224], %r767;
	ld.shared.u32 	%r768, [sdata+8704];
	st.global.u32 	[%rd268+4352], %r768;
	ld.shared.u32 	%r769, [sdata+8960];
	st.global.u32 	[%rd268+4480], %r769;
	ld.shared.u32 	%r770, [sdata+9216];
	st.global.u32 	[%rd268+4608], %r770;
	ld.shared.u32 	%r771, [sdata+9472];
	st.global.u32 	[%rd268+4736], %r771;
	ld.shared.u32 	%r772, [sdata+9728];
	st.global.u32 	[%rd268+4864], %r772;
	ld.shared.u32 	%r773, [sdata+9984];
	st.global.u32 	[%rd268+4992], %r773;
	ld.shared.u32 	%r774, [sdata+10240];
	st.global.u32 	[%rd268+5120], %r774;
	ld.shared.u32 	%r775, [sdata+10496];
	st.global.u32 	[%rd268+5248], %r775;
	ld.shared.u32 	%r776, [sdata+10752];
	st.global.u32 	[%rd268+5376], %r776;
	ld.shared.u32 	%r777, [sdata+11008];
	st.global.u32 	[%rd268+5504], %r777;
	ld.shared.u32 	%r778, [sdata+11264];
	st.global.u32 	[%rd268+5632], %r778;
	ld.shared.u32 	%r779, [sdata+11520];
	st.global.u32 	[%rd268+5760], %r779;
	ld.shared.u32 	%r780, [sdata+11776];
	st.global.u32 	[%rd268+5888], %r780;
	ld.shared.u32 	%r781, [sdata+12032];
	st.global.u32 	[%rd268+6016], %r781;
	ld.shared.u32 	%r782, [sdata+12288];
	st.global.u32 	[%rd268+6144], %r782;
	ld.shared.u32 	%r783, [sdata+12544];
	st.global.u32 	[%rd268+6272], %r783;
	ld.shared.u32 	%r784, [sdata+12800];
	st.global.u32 	[%rd268+6400], %r784;
	ld.shared.u32 	%r785, [sdata+13056];
	st.global.u32 	[%rd268+6528], %r785;
	ld.shared.u32 	%r786, [sdata+13312];
	st.global.u32 	[%rd268+6656], %r786;
	ld.shared.u32 	%r787, [sdata+13568];
	st.global.u32 	[%rd268+6784], %r787;
	ld.shared.u32 	%r788, [sdata+13824];
	st.global.u32 	[%rd268+6912], %r788;
	ld.shared.u32 	%r789, [sdata+14080];
	st.global.u32 	[%rd268+7040], %r789;
	ld.shared.u32 	%r790, [sdata+14336];
	st.global.u32 	[%rd268+7168], %r790;
	ld.shared.u32 	%r791, [sdata+14592];
	st.global.u32 	[%rd268+7296], %r791;
	ld.shared.u32 	%r792, [sdata+14848];
	st.global.u32 	[%rd268+7424], %r792;
	ld.shared.u32 	%r793, [sdata+15104];
	st.global.u32 	[%rd268+7552], %r793;
	ld.shared.u32 	%r794, [sdata+15360];
	st.global.u32 	[%rd268+7680], %r794;
	ld.shared.u32 	%r795, [sdata+15616];
	st.global.u32 	[%rd268+7808], %r795;
	ld.shared.u32 	%r796, [sdata+15872];
	st.global.u32 	[%rd268+7936], %r796;
	ld.shared.u32 	%r797, [sdata+16128];
	st.global.u32 	[%rd268+8064], %r797;
$L__BB2_5:
	ret;

}


// ===== COMPILED SASS (sm_100) =====

	.target	sm_100

	.elftype	@"ET_EXEC"


//--------------------- .note.nv.tkinfo           --------------------------
	.section	.note.nv.tkinfo,"",@"SHT_NOTE"
	.sectionflags	@"SHF_NOTE_NV_TKINFO"
	.tkinfo
        /*0018*/ 	.word	0x00000002
        /*0030*/ 	.string	""
        /*0030*/ 	.string	"ptxas"
        /*0030*/ 	.string	"Cuda compilation tools, release 13.0, V13.0.88"
        /*0030*/ 	.string	"Build cuda_13.0.r13.0/compiler.36424714_0"
        /*0030*/ 	.string	"-arch sm_100 -m 64 "



//--------------------- .note.nv.cuinfo           --------------------------
	.section	.note.nv.cuinfo,"",@"SHT_NOTE"
	.sectionflags	@"SHF_NOTE_NV_CUINFO"
        /*0018*/ 	.short	0x0002
        /*001a*/ 	.short	0x0064
        /*001c*/ 	.short	0x0082
	.zero		2


//--------------------- .nv.info                  --------------------------
	.section	.nv.info,"",@"SHT_CUDA_INFO"
	.align	4


	//----- nvinfo : EIATTR_REGCOUNT
	.align		4
        /*0000*/ 	.byte	0x04, 0x2f
        /*0002*/ 	.short	(.L_1 - .L_0)
	.align		4
.L_0:
        /*0004*/ 	.word	index@(_Z14preapare_spinsPcPj)
        /*0008*/ 	.word	0x00000020


	//----- nvinfo : EIATTR_FRAME_SIZE
	.align		4
.L_1:
        /*000c*/ 	.byte	0x04, 0x11
        /*000e*/ 	.short	(.L_3 - .L_2)
	.align		4
.L_2:
        /*0010*/ 	.word	index@(_Z14preapare_spinsPcPj)
        /*0014*/ 	.word	0x00000000


	//----- nvinfo : EIATTR_REGCOUNT
	.align		4
.L_3:
        /*0018*/ 	.byte	0x04, 0x2f
        /*001a*/ 	.short	(.L_5 - .L_4)
	.align		4
.L_4:
        /*001c*/ 	.word	index@(_Z12update_spinsiPcS_ffPjPi)
        /*0020*/ 	.word	0x00000020


	//----- nvinfo : EIATTR_FRAME_SIZE
	.align		4
.L_5:
        /*0024*/ 	.byte	0x04, 0x11
        /*0026*/ 	.short	(.L_7 - .L_6)
	.align		4
.L_6:
        /*0028*/ 	.word	index@($__internal_0_$__cuda_sm3x_div_rn_noftz_f32_slowpath)
        /*002c*/ 	.word	0x00000000


	//----- nvinfo : EIATTR_FRAME_SIZE
	.align		4
.L_7:
        /*0030*/ 	.byte	0x04, 0x11
        /*0032*/ 	.short	(.L_9 - .L_8)
	.align		4
.L_8:
        /*0034*/ 	.word	index@(_Z12update_spinsiPcS_ffPjPi)
        /*0038*/ 	.word	0x00000000


	//----- nvinfo : EIATTR_REGCOUNT
	.align		4
.L_9:
        /*003c*/ 	.byte	0x04, 0x2f
        /*003e*/ 	.short	(.L_11 - .L_10)
	.align		4
.L_10:
        /*0040*/ 	.word	index@(_Z6reduceILj64EEviPcPiS0_)
        /*0044*/ 	.word	0x00000020


	//----- nvinfo : EIATTR_FRAME_SIZE
	.align		4
.L_11:
        /*0048*/ 	.byte	0x04, 0x11
        /*004a*/ 	.short	(.L_13 - .L_12)
	.align		4
.L_12:
        /*004c*/ 	.word	index@(_Z6reduceILj64EEviPcPiS0_)
        /*0050*/ 	.word	0x00000000


	//----- nvinfo : EIATTR_MIN_STACK_SIZE
	.align		4
.L_13:
        /*0054*/ 	.byte	0x04, 0x12
        /*0056*/ 	.short	(.L_15 - .L_14)
	.align		4
.L_14:
        /*0058*/ 	.word	index@(_Z6reduceILj64EEviPcPiS0_)
        /*005c*/ 	.word	0x00000000


	//----- nvinfo : EIATTR_MIN_STACK_SIZE
	.align		4
.L_15:
        /*0060*/ 	.byte	0x04, 0x12
        /*0062*/ 	.short	(.L_17 - .L_16)
	.align		4
.L_16:
        /*0064*/ 	.word	index@(_Z12update_spinsiPcS_ffPjPi)
        /*0068*/ 	.word	0x00000000


	//----- nvinfo : EIATTR_MIN_STACK_SIZE
	.align		4
.L_17:
        /*006c*/ 	.byte	0x04, 0x12
        /*006e*/ 	.short	(.L_19 - .L_18)
	.align		4
.L_18:
        /*0070*/ 	.word	index@(_Z14preapare_spinsPcPj)
        /*0074*/ 	.word	0x00000000
.L_19:


//--------------------- .nv.compat                --------------------------
	.section	.nv.compat,"",@"SHT_CUDA_COMPAT_INFO"
	.align	4
        /*0000*/ 	.byte	0x02, 0x09, 0x00, 0x00, 0x02, 0x02, 0x01, 0x00, 0x02, 0x05, 0x05, 0x00, 0x03, 0x07, 0x01, 0x01
        /*0010*/ 	.byte	0x02, 0x03, 0x00, 0x00, 0x02, 0x06, 0x01, 0x00, 0x04, 0x0b, 0x08, 0x00, 0x01, 0x00, 0x00, 0x00
        /*0020*/ 	.byte	0x00, 0x00, 0x00, 0x00


//--------------------- .nv.info._Z6reduceILj64EEviPcPiS0_ --------------------------
	.section	.nv.info._Z6reduceILj64EEviPcPiS0_,"",@"SHT_CUDA_INFO"
	.sectionflags	@""
	.align	4


	//----- nvinfo : EIATTR_CUDA_API_VERSION
	.align		4
        /*0000*/ 	.byte	0x04, 0x37
        /*0002*/ 	.short	(.L_21 - .L_20)
.L_20:
        /*0004*/ 	.word	0x00000082


	//----- nvinfo : EIATTR_KPARAM_INFO
	.align		4
.L_21:
        /*0008*/ 	.byte	0x04, 0x17
        /*000a*/ 	.short	(.L_23 - .L_22)
.L_22:
        /*000c*/ 	.word	0x00000000
        /*0010*/ 	.short	0x0003
        /*0012*/ 	.short	0x0018
        /*0014*/ 	.byte	0x00, 0xf5, 0x21, 0x00


	//----- nvinfo : EIATTR_KPARAM_INFO
	.align		4
.L_23:
        /*0018*/ 	.byte	0x04, 0x17
        /*001a*/ 	.short	(.L_25 - .L_24)
.L_24:
        /*001c*/ 	.word	0x00000000
        /*0020*/ 	.short	0x0002
        /*0022*/ 	.short	0x0010
        /*0024*/ 	.byte	0x00, 0xf5, 0x21, 0x00


	//----- nvinfo : EIATTR_KPARAM_INFO
	.align		4
.L_25:
        /*0028*/ 	.byte	0x04, 0x17
        /*002a*/ 	.short	(.L_27 - .L_26)
.L_26:
        /*002c*/ 	.word	0x00000000
        /*0030*/ 	.short	0x0001
        /*0032*/ 	.short	0x0008
        /*0034*/ 	.byte	0x00, 0xf5, 0x21, 0x00


	//----- nvinfo : EIATTR_KPARAM_INFO
	.align		4
.L_27:
        /*0038*/ 	.byte	0x04, 0x17
        /*003a*/ 	.short	(.L_29 - .L_28)
.L_28:
        /*003c*/ 	.word	0x00000000
        /*0040*/ 	.short	0x0000
        /*0042*/ 	.short	0x0000
        /*0044*/ 	.byte	0x00, 0xf0, 0x11, 0x00


	//----- nvinfo : EIATTR_SPARSE_MMA_MASK
	.align		4
.L_29:
        /*0048*/ 	.byte	0x03, 0x50
        /*004a*/ 	.short	0x0000


	//----- nvinfo : EIATTR_MAXREG_COUNT
	.align		4
        /*004c*/ 	.byte	0x03, 0x1b
        /*004e*/ 	.short	0x00ff


	//----- nvinfo : EIATTR_NUM_BARRIERS
	.align		4
        /*0050*/ 	.byte	0x02, 0x4c
        /*0052*/ 	.byte	0x01
	.zero		1


	//----- nvinfo : EIATTR_MERCURY_ISA_VERSION
	.align		4
        /*0054*/ 	.byte	0x03, 0x5f
        /*0056*/ 	.short	0x0101


	//----- nvinfo : EIATTR_VRC_CTA_INIT_COUNT
	.align		4
        /*0058*/ 	.byte	0x02, 0x4a
	.zero		1
	.zero		1


	//----- nvinfo : EIATTR_EXIT_INSTR_OFFSETS
	.align		4
        /*005c*/ 	.byte	0x04, 0x1c
        /*005e*/ 	.short	(.L_31 - .L_30)


	//   ....[0]....
.L_30:
        /*0060*/ 	.word	0x00004be0


	//   ....[1]....
        /*0064*/ 	.word	0x00005410


	//----- nvinfo : EIATTR_CRS_STACK_SIZE
	.align		4
.L_31:
        /*0068*/ 	.byte	0x04, 0x1e
        /*006a*/ 	.short	(.L_33 - .L_32)
.L_32:
        /*006c*/ 	.word	0x00000000


	//----- nvinfo : EIATTR_CBANK_PARAM_SIZE
	.align		4
.L_33:
        /*0070*/ 	.byte	0x03, 0x19
        /*0072*/ 	.short	0x0020


	//----- nvinfo : EIATTR_PARAM_CBANK
	.align		4
        /*0074*/ 	.byte	0x04, 0x0a
        /*0076*/ 	.short	(.L_35 - .L_34)
	.align		4
.L_34:
        /*0078*/ 	.word	index@(.nv.constant0._Z6reduceILj64EEviPcPiS0_)
        /*007c*/ 	.short	0x0380
        /*007e*/ 	.short	0x0020


	//----- nvinfo : EIATTR_SW_WAR
	.align		4
.L_35:
        /*0080*/ 	.byte	0x04, 0x36
        /*0082*/ 	.short	(.L_37 - .L_36)
.L_36:
        /*0084*/ 	.word	0x00000008
.L_37:


//--------------------- .nv.info._Z12update_spinsiPcS_ffPjPi --------------------------
	.section	.nv.info._Z12update_spinsiPcS_ffPjPi,"",@"SHT_CUDA_INFO"
	.sectionflags	@""
	.align	4


	//----- nvinfo : EIATTR_CUDA_API_VERSION
	.align		4
        /*0000*/ 	.byte	0x04, 0x37
        /*0002*/ 	.short	(.L_39 - .L_38)
.L_38:
        /*0004*/ 	.word	0x00000082


	//----- nvinfo : EIATTR_KPARAM_INFO
	.align		4
.L_39:
        /*0008*/ 	.byte	0x04, 0x17
        /*000a*/ 	.short	(.L_41 - .L_40)
.L_40:
        /*000c*/ 	.word	0x00000000
        /*0010*/ 	.short	0x0006
        /*0012*/ 	.short	0x0028
        /*0014*/ 	.byte	0x00, 0xf5, 0x21, 0x00


	//----- nvinfo : EIATTR_KPARAM_INFO
	.align		4
.L_41:
        /*0018*/ 	.byte	0x04, 0x17
        /*001a*/ 	.short	(.L_43 - .L_42)
.L_42:
        /*001c*/ 	.word	0x00000000
        /*0020*/ 	.short	0x0005
        /*0022*/ 	.short	0x0020
        /*0024*/ 	.byte	0x00, 0xf5, 0x21, 0x00


	//----- nvinfo : EIATTR_KPARAM_INFO
	.align		4
.L_43:
        /*0028*/ 	.byte	0x04, 0x17
        /*002a*/ 	.short	(.L_45 - .L_44)
.L_44:
        /*002c*/ 	.word	0x00000000
        /*0030*/ 	.short	0x0004
        /*0032*/ 	.short	0x001c
        /*0034*/ 	.byte	0x00, 0xf0, 0x11, 0x00


	//----- nvinfo : EIATTR_KPARAM_INFO
	.align		4
.L_45:
        /*0038*/ 	.byte	0x04, 0x17
        /*003a*/ 	.short	(.L_47 - .L_46)
.L_46:
        /*003c*/ 	.word	0x00000000
        /*0040*/ 	.short	0x0003
        /*0042*/ 	.short	0x0018
        /*0044*/ 	.byte	0x00, 0xf0, 0x11, 0x00


	//----- nvinfo : EIATTR_KPARAM_INFO
	.align		4
.L_47:
        /*0048*/ 	.byte	0x04, 0x17
        /*004a*/ 	.short	(.L_49 - .L_48)
.L_48:
        /*004c*/ 	.word	0x00000000
        /*0050*/ 	.short	0x0002
        /*0052*/ 	.short	0x0010
        /*0054*/ 	.byte	0x00, 0xf5, 0x21, 0x00


	//----- nvinfo : EIATTR_KPARAM_INFO
	.align		4
.L_49:
        /*0058*/ 	.byte	0x04, 0x17
        /*005a*/ 	.short	(.L_51 - .L_50)
.L_50:
        /*005c*/ 	.word	0x00000000
        /*0060*/ 	.short	0x0001
        /*0062*/ 	.short	0x0008
        /*0064*/ 	.byte	0x00, 0xf5, 0x21, 0x00


	//----- nvinfo : EIATTR_KPARAM_INFO
	.align		4
.L_51:
        /*0068*/ 	.byte	0x04, 0x17
        /*006a*/ 	.short	(.L_53 - .L_52)
.L_52:
        /*006c*/ 	.word	0x00000000
        /*0070*/ 	.short	0x0000
        /*0072*/ 	.short	0x0000
        /*0074*/ 	.byte	0x00, 0xf0, 0x11, 0x00


	//----- nvinfo : EIATTR_SPARSE_MMA_MASK
	.align		4
.L_53:
        /*0078*/ 	.byte	0x03, 0x50
        /*007a*/ 	.short	0x0000


	//----- nvinfo : EIATTR_MAXREG_COUNT
	.align		4
        /*007c*/ 	.byte	0x03, 0x1b
        /*007e*/ 	.short	0x00ff


	//----- nvinfo : EIATTR_MERCURY_ISA_VERSION
	.align		4
        /*0080*/ 	.byte	0x03, 0x5f
        /*0082*/ 	.short	0x0101


	//----- nvinfo : EIATTR_VRC_CTA_INIT_COUNT
	.align		4
        /*0084*/ 	.byte	0x02, 0x4a
	.zero		1
	.zero		1


	//----- nvinfo : EIATTR_EXIT_INSTR_OFFSETS
	.align		4
        /*0088*/ 	.byte	0x04, 0x1c
        /*008a*/ 	.short	(.L_55 - .L_54)


	//   ....[0]....
.L_54:
        /*008c*/ 	.word	0x00000ba0


	//----- nvinfo : EIATTR_CRS_STACK_SIZE
	.align		4
.L_55:
        /*0090*/ 	.byte	0x04, 0x1e
        /*0092*/ 	.short	(.L_57 - .L_56)
.L_56:
        /*0094*/ 	.word	0x00000000


	//----- nvinfo : EIATTR_CBANK_PARAM_SIZE
	.align		4
.L_57:
        /*0098*/ 	.byte	0x03, 0x19
        /*009a*/ 	.short	0x0030


	//----- nvinfo : EIATTR_PARAM_CBANK
	.align		4
        /*009c*/ 	.byte	0x04, 0x0a
        /*009e*/ 	.short	(.L_59 - .L_58)
	.align		4
.L_58:
        /*00a0*/ 	.word	index@(.nv.constant0._Z12update_spinsiPcS_ffPjPi)
        /*00a4*/ 	.short	0x0380
        /*00a6*/ 	.short	0x0030


	//----- nvinfo : EIATTR_SW_WAR
	.align		4
.L_59:
        /*00a8*/ 	.byte	0x04, 0x36
        /*00aa*/ 	.short	(.L_61 - .L_60)
.L_60:
        /*00ac*/ 	.word	0x00000008
.L_61:


//--------------------- .nv.info._Z14preapare_spinsPcPj --------------------------
	.section	.nv.info._Z14preapare_spinsPcPj,"",@"SHT_CUDA_INFO"
	.sectionflags	@""
	.align	4


	//----- nvinfo : EIATTR_CUDA_API_VERSION
	.align		4
        /*0000*/ 	.byte	0x04, 0x37
        /*0002*/ 	.short	(.L_63 - .L_62)
.L_62:
        /*0004*/ 	.word	0x00000082


	//----- nvinfo : EIATTR_KPARAM_INFO
	.align		4
.L_63:
        /*0008*/ 	.byte	0x04, 0x17
        /*000a*/ 	.short	(.L_65 - .L_64)
.L_64:
        /*000c*/ 	.word	0x00000000
        /*0010*/ 	.short	0x0001
        /*0012*/ 	.short	0x0008
        /*0014*/ 	.byte	0x00, 0xf5, 0x21, 0x00


	//----- nvinfo : EIATTR_KPARAM_INFO
	.align		4
.L_65:
        /*0018*/ 	.byte	0x04, 0x17
        /*001a*/ 	.short	(.L_67 - .L_66)
.L_66:
        /*001c*/ 	.word	0x00000000
        /*0020*/ 	.short	0x0000
        /*0022*/ 	.short	0x0000
        /*0024*/ 	.byte	0x00, 0xf5, 0x21, 0x00


	//----- nvinfo : EIATTR_SPARSE_MMA_MASK
	.align		4
.L_67:
        /*0028*/ 	.byte	0x03, 0x50
        /*002a*/ 	.short	0x0000


	//----- nvinfo : EIATTR_MAXREG_COUNT
	.align		4
        /*002c*/ 	.byte	0x03, 0x1b
        /*002e*/ 	.short	0x00ff


	//----- nvinfo : EIATTR_MERCURY_ISA_VERSION
	.align		4
        /*0030*/ 	.byte	0x03, 0x5f
        /*0032*/ 	.short	0x0101


	//----- nvinfo : EIATTR_VRC_CTA_INIT_COUNT
	.align		4
        /*0034*/ 	.byte	0x02, 0x4a
	.zero		1
	.zero		1


	//----- nvinfo : EIATTR_EXIT_INSTR_OFFSETS
	.align		4
        /*0038*/ 	.byte	0x04, 0x1c
        /*003a*/ 	.short	(.L_69 - .L_68)


	//   ....[0]....
.L_68:
        /*003c*/ 	.word	0x000028e0


	//----- nvinfo : EIATTR_CBANK_PARAM_SIZE
	.align		4
.L_69:
        /*0040*/ 	.byte	0x03, 0x19
        /*0042*/ 	.short	0x0010


	//----- nvinfo : EIATTR_PARAM_CBANK
	.align		4
        /*0044*/ 	.byte	0x04, 0x0a
        /*0046*/ 	.short	(.L_71 - .L_70)
	.align		4
.L_70:
        /*0048*/ 	.word	index@(.nv.constant0._Z14preapare_spinsPcPj)
        /*004c*/ 	.short	0x0380
        /*004e*/ 	.short	0x0010


	//----- nvinfo : EIATTR_SW_WAR
	.align		4
.L_71:
        /*0050*/ 	.byte	0x04, 0x36
        /*0052*/ 	.short	(.L_73 - .L_72)
.L_72:
        /*0054*/ 	.word	0x00000008
.L_73:


//--------------------- .nv.callgraph             --------------------------
	.section	.nv.callgraph,"",@"SHT_CUDA_CALLGRAPH"
	.align	4
	.sectionentsize	8
	.align		4
        /*0000*/ 	.word	0x00000000
	.align		4
        /*0004*/ 	.word	0xffffffff
	.align		4
        /*0008*/ 	.word	0x00000000
	.align		4
        /*000c*/ 	.word	0xfffffffe
	.align		4
        /*0010*/ 	.word	0x00000000
	.align		4
        /*0014*/ 	.word	0xfffffffd
	.align		4
        /*0018*/ 	.word	0x00000000
	.align		4
        /*001c*/ 	.word	0xfffffffc


//--------------------- .text._Z6reduceILj64EEviPcPiS0_ --------------------------
	.section	.text._Z6reduceILj64EEviPcPiS0_,"ax",@progbits
	.align	128
        .global         _Z6reduceILj64EEviPcPiS0_
        .type           _Z6reduceILj64EEviPcPiS0_,@function
        .size           _Z6reduceILj64EEviPcPiS0_,(.L_x_20 - _Z6reduceILj64EEviPcPiS0_)
        .other          _Z6reduceILj64EEviPcPiS0_,@"STO_CUDA_ENTRY STV_DEFAULT"
_Z6reduceILj64EEviPcPiS0_:
.text._Z6reduceILj64EEviPcPiS0_:
[----:B------:R-:W-:Y:S01]  /*0000*/  LDC R1, c[0x0][0x37c] ;  /* 0x0000df00ff017b82 */ /* 0x000fe20000000800 */
[----:B------:R-:W0:Y:S01]  /*0010*/  S2R R0, SR_CTAID.X ;  /* 0x0000000000007919 */ /* 0x000e220000002500 */
[----:B------:R-:W1:Y:S01]  /*0020*/  LDCU UR4, c[0x0][0x380] ;  /* 0x00007000ff0477ac */ /* 0x000e620008000800 */
[----:B------:R-:W2:Y:S01]  /*0030*/  S2R R9, SR_TID.X ;  /* 0x0000000000097919 */ /* 0x000ea20000002100 */
[----:B------:R-:W0:Y:S01]  /*0040*/  LDCU UR7, c[0x0][0x360] ;  /* 0x00006c00ff0777ac */ /* 0x000e220008000800 */
[----:B------:R-:W3:Y:S01]  /*0050*/  LDCU.64 UR12, c[0x0][0x388] ;  /* 0x00007100ff0c77ac */ /* 0x000ee20008000a00 */
[----:B------:R-:W4:Y:S01]  /*0060*/  LDCU.64 UR8, c[0x0][0x358] ;  /* 0x00006b00ff0877ac */ /* 0x000f220008000a00 */
[----:B------:R-:W5:Y:S01]  /*0070*/  LDCU.64 UR10, c[0x0][0x398] ;  /* 0x00007300ff0a77ac */ /* 0x000f620008000a00 */
[----:B-1----:R-:W-:-:S04]  /*0080*/  USHF.L.U32 UR4, UR4, 0xc, URZ ;  /* 0x0000000c04047899 */ /* 0x002fc800080006ff */
[----:B------:R-:W-:Y:S01]  /*0090*/  ULOP3.LUT UR5, UR4, 0xfff000, URZ, 0xc0, !UPT ;  /* 0x00fff00004057892 */ /* 0x000fe2000f8ec0ff */
[----:B0-----:R-:W-:-:S04]  /*00a0*/  IMAD R6, R0, UR7, RZ ;  /* 0x0000000700067c24 */ /* 0x001fc8000f8e02ff */
[----:B--2---:R-:W-:-:S04]  /*00b0*/  IMAD R6, R6, 0x2, R9 ;  /* 0x0000000206067824 */ /* 0x004fc800078e0209 */
[C---:B------:R-:W-:Y:S01]  /*00c0*/  VIADD R14, R6.reuse, UR7 ;  /* 0x00000007060e7c36 */ /* 0x040fe20008000000 */
[C---:B---3--:R-:W-:Y:S01]  /*00d0*/  LEA R12, P0, R6.reuse, UR12, 0x6 ;  /* 0x0000000c060c7c11 */ /* 0x048fe2000f8030ff */
[----:B------:R-:W-:Y:S01]  /*00e0*/  VIADD R2, R6, UR5 ;  /* 0x0000000506027c36 */ /* 0x000fe20008000000 */
[----:B------:R-:W-:Y:S02]  /*00f0*/  UIADD3 UR5, UPT, UPT, UR4, -0x1000, URZ ;  /* 0xfffff00004057890 */ /* 0x000fe4000fffe0ff */
[----:B------:R-:W-:Y:S01]  /*0100*/  LEA R14, P1, R14, UR12, 0x6 ;  /* 0x0000000c0e0e7c11 */ /* 0x000fe2000f8230ff */
[----:B------:R-:W-:Y:S01]  /*0110*/  IMAD.X R13, RZ, RZ, UR13, P0 ;  /* 0x0000000dff0d7e24 */ /* 0x000fe200080e06ff */
[----:B------:R-:W-:Y:S01]  /*0120*/  ULOP3.LUT UR5, UR5, 0xfff000, URZ, 0xc0, !UPT ;  /* 0x00fff00005057892 */ /* 0x000fe2000f8ec0ff */
[----:B------:R-:W-:Y:S02]  /*0130*/  VIADD R28, R2, UR7 ;  /* 0x00000007021c7c36 */ /* 0x000fe40008000000 */
[----:B------:R-:W-:Y:S01]  /*0140*/  IMAD.X R15, RZ, RZ, UR13, P1 ;  /* 0x0000000dff0f7e24 */ /* 0x000fe200088e06ff */
[----:B----4-:R-:W2:Y:S02]  /*0150*/  LDG.E.U8 R16, desc[UR8][R12.64] ;  /* 0x000000080c107981 */ /* 0x010ea4000c1e1100 */
[----:B------:R-:W-:Y:S01]  /*0160*/  VIADD R24, R6, UR5 ;  /* 0x0000000506187c36 */ /* 0x000fe20008000000 */
[----:B-----5:R-:W-:Y:S01]  /*0170*/  IADD3 R2, P0, PT, R2, UR10, RZ ;  /* 0x0000000a02027c10 */ /* 0x020fe2000ff1e0ff */
[----:B------:R-:W2:Y:S01]  /*0180*/  LDG.E.U8 R17, desc[UR8][R14.64] ;  /* 0x000000080e117981 */ /* 0x000ea2000c1e1100 */
[----:B------:R-:W-:Y:S01]  /*0190*/  IADD3 R28, P1, PT, R28, UR10, RZ ;  /* 0x0000000a1c1c7c10 */ /* 0x000fe2000ff3e0ff */
[----:B------:R-:W-:-:S02]  /*01a0*/  VIADD R22, R24, UR7 ;  /* 0x0000000718167c36 */ /* 0x000fc40008000000 */
[----:B------:R-:W-:Y:S01]  /*01b0*/  IMAD.X R3, RZ, RZ, UR11, P0 ;  /* 0x0000000bff037e24 */ /* 0x000fe200080e06ff */
[----:B------:R-:W-:Y:S01]  /*01c0*/  IADD3 R24, P0, PT, R24, UR10, RZ ;  /* 0x0000000a18187c10 */ /* 0x000fe2000ff1e0ff */
[----:B------:R-:W-:Y:S01]  /*01d0*/  IMAD.X R29, RZ, RZ, UR11, P1 ;  /* 0x0000000bff1d7e24 */ /* 0x000fe200088e06ff */
[----:B------:R-:W-:Y:S01]  /*01e0*/  IADD3 R22, P1, PT, R22, UR10, RZ ;  /* 0x0000000a16167c10 */ /* 0x000fe2000ff3e0ff */
[----:B------:R-:W3:Y:S02]  /*01f0*/  LDG.E.U8 R7, desc[UR8][R12.64+0x1] ;  /* 0x000001080c077981 */ /* 0x000ee4000c1e1100 */
[----:B------:R-:W-:Y:S02]  /*0200*/  IMAD.X R25, RZ, RZ, UR11, P0 ;  /* 0x0000000bff197e24 */ /* 0x000fe400080e06ff */
[----:B------:R-:W-:Y:S01]  /*0210*/  IMAD.X R23, RZ, RZ, UR11, P1 ;  /* 0x0000000bff177e24 */ /* 0x000fe200088e06ff */
[----:B------:R-:W3:Y:S04]  /*0220*/  LDG.E.U8 R26, desc[UR8][R14.64+0x1] ;  /* 0x000001080e1a7981 */ /* 0x000ee8000c1e1100 */
[----:B------:R-:W4:Y:S04]  /*0230*/  LDG.E.S8 R21, desc[UR8][R24.64] ;  /* 0x0000000818157981 */ /* 0x000f28000c1e1300 */
[----:B------:R-:W4:Y:S04]  /*0240*/  LDG.E.S8 R22, desc[UR8][R22.64] ;  /* 0x0000000816167981 */ /* 0x000f28000c1e1300 */
[----:B------:R-:W5:Y:S04]  /*0250*/  LDG.E.U8 R5, desc[UR8][R12.64+0x2] ;  /* 0x000002080c057981 */ /* 0x000f68000c1e1100 */
[----:B------:R-:W5:Y:S04]  /*0260*/  LDG.E.U8 R20, desc[UR8][R14.64+0x2] ;  /* 0x000002080e147981 */ /* 0x000f68000c1e1100 */
[----:B------:R0:W5:Y:S04]  /*0270*/  LDG.E.S8 R19, desc[UR8][R2.64] ;  /* 0x0000000802137981 */ /* 0x000168000c1e1300 */
[----:B------:R-:W5:Y:S01]  /*0280*/  LDG.E.S8 R28, desc[UR8][R28.64] ;  /* 0x000000081c1c7981 */ /* 0x000f62000c1e1300 */
[----:B------:R-:W-:-:S04]  /*0290*/  UIADD3 UR5, UPT, UPT, UR4, 0xffe000, URZ ;  /* 0x00ffe00004057890 */ /* 0x000fc8000fffe0ff */
[----:B------:R-:W-:-:S06]  /*02a0*/  ULOP3.LUT UR5, UR5, 0xfff000, URZ, 0xc0, !UPT ;  /* 0x00fff00005057892 */ /* 0x000fcc000f8ec0ff */
[----:B0-----:R-:W-:-:S04]  /*02b0*/  VIADD R2, R6, UR5 ;  /* 0x0000000506027c36 */ /* 0x001fc80008000000 */
[C---:B------:R-:W-:Y:S01]  /*02c0*/  VIADD R10, R2.reuse, UR7 ;  /* 0x00000007020a7c36 */ /* 0x040fe20008000000 */
[----:B------:R-:W-:Y:S01]  /*02d0*/  UIADD3 UR5, UPT, UPT, UR4, 0xffd000, URZ ;  /* 0x00ffd00004057890 */ /* 0x000fe2000fffe0ff */
[----:B------:R-:W-:-:S03]  /*02e0*/  IADD3 R2, P0, PT, R2, UR10, RZ ;  /* 0x0000000a02027c10 */ /* 0x000fc6000ff1e0ff */
[----:B------:R-:W-:Y:S01]  /*02f0*/  IADD3 R10, P1, PT, R10, UR10, RZ ;  /* 0x0000000a0a0a7c10 */ /* 0x000fe2000ff3e0ff */
[----:B------:R-:W-:Y:S01]  /*0300*/  ULOP3.LUT UR5, UR5, 0xfff000, URZ, 0xc0, !UPT ;  /* 0x00fff00005057892 */ /* 0x000fe2000f8ec0ff */
[----:B------:R-:W-:-:S03]  /*0310*/  IMAD.X R3, RZ, RZ, UR11, P0 ;  /* 0x0000000bff037e24 */ /* 0x000fc600080e06ff */
[----:B------:R-:W-:Y:S02]  /*0320*/  IMAD.X R11, RZ, RZ, UR11, P1 ;  /* 0x0000000bff0b7e24 */ /* 0x000fe400088e06ff */
[----:B------:R-:W-:Y:S01]  /*0330*/  VIADD R24, R6, UR5 ;  /* 0x0000000506187c36 */ /* 0x000fe20008000000 */
[----:B------:R-:W5:Y:S01]  /*0340*/  LDG.E.S8 R2, desc[UR8][R2.64] ;  /* 0x0000000802027981 */ /* 0x000f62000c1e1300 */
[----:B------:R-:W-:-:S03]  /*0350*/  UIADD3 UR5, UPT, UPT, UR4, 0xffc000, URZ ;  /* 0x00ffc00004057890 */ /* 0x000fc6000fffe0ff */
[----:B------:R0:W5:Y:S01]  /*0360*/  LDG.E.S8 R29, desc[UR8][R10.64] ;  /* 0x000000080a1d7981 */ /* 0x000162000c1e1300 */
[----:B------:R-:W-:Y:S01]  /*0370*/  ULOP3.LUT UR5, UR5, 0xfff000, URZ, 0xc0, !UPT ;  /* 0x00fff00005057892 */ /* 0x000fe2000f8ec0ff */
[C---:B------:R-:W-:Y:S01]  /*0380*/  VIADD R4, R24.reuse, UR7 ;  /* 0x0000000718047c36 */ /* 0x040fe20008000000 */
[----:B------:R-:W-:Y:S01]  /*0390*/  IADD3 R24, P0, PT, R24, UR10, RZ ;  /* 0x0000000a18187c10 */ /* 0x000fe2000ff1e0ff */
[----:B------:R-:W5:Y:S03]  /*03a0*/  LDG.E.U8 R3, desc[UR8][R12.64+0x3] ;  /* 0x000003080c037981 */ /* 0x000f66000c1e1100 */
[----:B------:R-:W-:Y:S01]  /*03b0*/  VIADD R27, R6, UR5 ;  /* 0x00000005061b7c36 */ /* 0x000fe20008000000 */
[----:B0-----:R-:W-:Y:S01]  /*03c0*/  IADD3 R10, P1, PT, R4, UR10, RZ ;  /* 0x0000000a040a7c10 */ /* 0x001fe2000ff3e0ff */
[----:B------:R-:W-:Y:S01]  /*03d0*/  IMAD.X R25, RZ, RZ, UR11, P0 ;  /* 0x0000000bff197e24 */ /* 0x000fe200080e06ff */
[----:B------:R-:W5:Y:S03]  /*03e0*/  LDG.E.U8 R4, desc[UR8][R14.64+0x3] ;  /* 0x000003080e047981 */ /* 0x000f66000c1e1100 */
[----:B------:R-:W-:Y:S01]  /*03f0*/  IMAD.X R11, RZ, RZ, UR11, P1 ;  /* 0x0000000bff0b7e24 */ /* 0x000fe200088e06ff */
[----:B------:R-:W-:Y:S01]  /*0400*/  UIADD3 UR5, UPT, UPT, UR4, 0xffb000, URZ ;  /* 0x00ffb00004057890 */ /* 0x000fe2000fffe0ff */
[----:B------:R-:W5:Y:S04]  /*0410*/  LDG.E.S8 R25, desc[UR8][R24.64] ;  /* 0x0000000818197981 */ /* 0x000f68000c1e1300 */
[----:B------:R0:W5:Y:S01]  /*0420*/  LDG.E.S8 R18, desc[UR8][R10.64] ;  /* 0x000000080a127981 */ /* 0x000162000c1e1300 */
[----:B------:R-:W-:Y:S01]  /*0430*/  PRMT R8, R8, 0x3340, R8 ;  /* 0x0000334008087816 */ /* 0x000fe20000000008 */
[----:B------:R-:W-:Y:S01]  /*0440*/  ULOP3.LUT UR5, UR5, 0xfff000, URZ, 0xc0, !UPT ;  /* 0x00fff00005057892 */ /* 0x000fe2000f8ec0ff */
[----:B--2---:R-:W-:-:S02]  /*0450*/  PRMT R23, R17, 0x3340, R16 ;  /* 0x0000334011177816 */ /* 0x004fc40000000010 */
[C---:B------:R-:W-:Y:S02]  /*0460*/  IADD3 R16, P0, PT, R27.reuse, UR10, RZ ;  /* 0x0000000a1b107c10 */ /* 0x040fe4000ff1e0ff */
[----:B------:R-:W-:-:S03]  /*0470*/  IADD3 R27, PT, PT, R27, UR7, RZ ;  /* 0x000000071b1b7c10 */ /* 0x000fc6000fffe0ff */
[----:B------:R-:W-:Y:S01]  /*0480*/  IMAD.X R17, RZ, RZ, UR11, P0 ;  /* 0x0000000bff117e24 */ /* 0x000fe200080e06ff */
[----:B0-----:R-:W-:-:S05]  /*0490*/  IADD3 R10, P0, PT, R27, UR10, RZ ;  /* 0x0000000a1b0a7c10 */ /* 0x001fca000ff1e0ff */
[----:B------:R-:W-:Y:S01]  /*04a0*/  IMAD.X R11, RZ, RZ, UR11, P0 ;  /* 0x0000000bff0b7e24 */ /* 0x000fe200080e06ff */
[----:B---3--:R-:W-:Y:S01]  /*04b0*/  PRMT R27, R26, 0x3340, R7 ;  /* 0x000033401a1b7816 */ /* 0x008fe20000000007 */
[----:B------:R0:W2:Y:S04]  /*04c0*/  LDG.E.S8 R17, desc[UR8][R16.64] ;  /* 0x0000000810117981 */ /* 0x0000a8000c1e1300 */
[----:B------:R1:W2:Y:S01]  /*04d0*/  LDG.E.S8 R24, desc[UR8][R10.64] ;  /* 0x000000080a187981 */ /* 0x0002a2000c1e1300 */
[----:B----4-:R-:W-:Y:S02]  /*04e0*/  PRMT R21, R22, 0x5410, R21 ;  /* 0x0000541016157816 */ /* 0x010fe40000000015 */
[--C-:B------:R-:W-:Y:S01]  /*04f0*/  PRMT R23, R23, 0x5410, R8.reuse ;  /* 0x0000541017177816 */ /* 0x100fe20000000008 */
[----:B------:R-:W3:Y:S01]  /*0500*/  LDG.E.U8 R26, desc[UR8][R14.64+0x4] ;  /* 0x000004080e1a7981 */ /* 0x000ee2000c1e1100 */
[----:B0-----:R-:W-:-:S03]  /*0510*/  PRMT R16, R27, 0x5410, R8 ;  /* 0x000054101b107816 */ /* 0x001fc60000000008 */
[----:B------:R-:W4:Y:S01]  /*0520*/  LDG.E.U8 R7, desc[UR8][R14.64+0x5] ;  /* 0x000005080e077981 */ /* 0x000f22000c1e1100 */
[----:B-1----:R-:W-:Y:S02]  /*0530*/  VIADD R10, R6, UR5 ;  /* 0x00000005060a7c36 */ /* 0x002fe40008000000 */
[----:B------:R-:W-:Y:S01]  /*0540*/  IDP.2A.LO.S16.S8 R27, R21, R16, RZ ;  /* 0x00000010151b7226 */ /* 0x000fe200000016ff */
[----:B-----5:R-:W-:Y:S02]  /*0550*/  PRMT R16, R20, 0x3340, R5 ;  /* 0x0000334014107816 */ /* 0x020fe40000000005 */
[C---:B------:R-:W-:Y:S01]  /*0560*/  IADD3 R20, P0, PT, R10.reuse, UR10, RZ ;  /* 0x0000000a0a147c10 */ /* 0x040fe2000ff1e0ff */
[----:B------:R-:W-:Y:S01]  /*0570*/  VIADD R10, R10, UR7 ;  /* 0x000000070a0a7c36 */ /* 0x000fe20008000000 */
[----:B------:R-:W-:-:S03]  /*0580*/  PRMT R19, R28, 0x5410, R19 ;  /* 0x000054101c137816 */ /* 0x000fc60000000013 */
[----:B------:R-:W-:Y:S01]  /*0590*/  IMAD.X R21, RZ, RZ, UR11, P0 ;  /* 0x0000000bff157e24 */ /* 0x000fe200080e06ff */
[----:B------:R-:W-:Y:S01]  /*05a0*/  IADD3 R10, P0, PT, R10, UR10, RZ ;  /* 0x0000000a0a0a7c10 */ /* 0x000fe2000ff1e0ff */
[----:B------:R-:W4:Y:S01]  /*05b0*/  LDG.E.U8 R28, desc[UR8][R12.64+0x5] ;  /* 0x000005080c1c7981 */ /* 0x000f22000c1e1100 */
[----:B------:R-:W-:-:S03]  /*05c0*/  IDP.2A.LO.S16.S8 R19, R19, R23, RZ ;  /* 0x0000001713137226 */ /* 0x000fc600000016ff */
[----:B------:R-:W3:Y:S01]  /*05d0*/  LDG.E.U8 R23, desc[UR8][R12.64+0x4] ;  /* 0x000004080c177981 */ /* 0x000ee2000c1e1100 */
[----:B------:R-:W-:-:S03]  /*05e0*/  IMAD.X R11, RZ, RZ, UR11, P0 ;  /* 0x0000000bff0b7e24 */ /* 0x000fc600080e06ff */
[----:B------:R-:W5:Y:S04]  /*05f0*/  LDG.E.S8 R5, desc[UR8][R20.64] ;  /* 0x0000000814057981 */ /* 0x000f68000c1e1300 */
[----:B------:R0:W5:Y:S01]  /*0600*/  LDG.E.S8 R22, desc[UR8][R10.64] ;  /* 0x000000080a167981 */ /* 0x000162000c1e1300 */
[----:B------:R-:W1:Y:S01]  /*0610*/  S2UR UR12, SR_CgaCtaId ;  /* 0x00000000000c79c3 */ /* 0x000e620000008800 */
[----:B------:R-:W-:-:S04]  /*0620*/  UIADD3 UR6, UPT, UPT, UR4, 0xffa000, URZ ;  /* 0x00ffa00004067890 */ /* 0x000fc8000fffe0ff */
[----:B------:R-:W-:Y:S01]  /*0630*/  ULOP3.LUT UR6, UR6, 0xfff000, URZ, 0xc0, !UPT ;  /* 0x00fff00006067892 */ /* 0x000fe2000f8ec0ff */
[----:B------:R-:W-:Y:S01]  /*0640*/  UMOV UR5, 0x400 ;  /* 0x0000040000057882 */ /* 0x000fe20000000000 */
[----:B------:R-:W-:Y:S02]  /*0650*/  PRMT R16, R16, 0x5410, R8 ;  /* 0x0000541010107816 */ /* 0x000fe40000000008 */
[----:B------:R-:W-:Y:S02]  /*0660*/  PRMT R2, R29, 0x5410, R2 ;  /* 0x000054101d027816 */ /* 0x000fe40000000002 */
[----:B------:R-:W-:Y:S01]  /*0670*/  VIADD R29, R6, UR6 ;  /* 0x00000006061d7c36 */ /* 0x000fe20008000000 */
[----:B------:R-:W-:-:S03]  /*0680*/  UIADD3 UR6, UPT, UPT, UR4, 0xff9000, URZ ;  /* 0x00ff900004067890 */ /* 0x000fc6000fffe0ff */
[C---:B0-----:R-:W-:Y:S01]  /*0690*/  VIADD R10, R29.reuse, UR7 ;  /* 0x000000071d0a7c36 */ /* 0x041fe20008000000 */
[----:B------:R-:W-:Y:S01]  /*06a0*/  IADD3 R20, P0, PT, R29, UR10, RZ ;  /* 0x0000000a1d147c10 */ /* 0x000fe2000ff1e0ff */
[----:B-1----:R-:W-:Y:S01]  /*06b0*/  ULEA UR5, UR12, UR5, 0x18 ;  /* 0x000000050c057291 */ /* 0x002fe2000f8ec0ff */
[----:B------:R-:W-:Y:S01]  /*06c0*/  IDP.2A.LO.S16.S8 R16, R2, R16, RZ ;  /* 0x0000001002107226 */ /* 0x000fe200000016ff */
[----:B------:R-:W-:Y:S02]  /*06d0*/  ULOP3.LUT UR6, UR6, 0xfff000, URZ, 0xc0, !UPT ;  /* 0x00fff00006067892 */ /* 0x000fe4000f8ec0ff */
[----:B------:R-:W-:Y:S01]  /*06e0*/  IMAD.X R21, RZ, RZ, UR11, P0 ;  /* 0x0000000bff157e24 */ /* 0x000fe200080e06ff */
[----:B------:R-:W-:Y:S02]  /*06f0*/  IADD3 R10, P0, PT, R10, UR10, RZ ;  /* 0x0000000a0a0a7c10 */ /* 0x000fe4000ff1e0ff */
[----:B------:R-:W-:Y:S02]  /*0700*/  LEA R2, R9, UR5, 0x2 ;  /* 0x0000000509027c11 */ /* 0x000fe4000f8e10ff */
[----:B------:R-:W-:Y:S01]  /*0710*/  PRMT R4, R4, 0x3340, R3 ;  /* 0x0000334004047816 */ /* 0x000fe20000000003 */
[----:B------:R-:W-:Y:S01]  /*0720*/  IMAD.X R11, RZ, RZ, UR11, P0 ;  /* 0x0000000bff0b7e24 */ /* 0x000fe200080e06ff */
[----:B------:R-:W5:Y:S04]  /*0730*/  LDG.E.S8 R20, desc[UR8][R20.64] ;  /* 0x0000000814147981 */ /* 0x000f68000c1e1300 */
[----:B------:R0:W-:Y:S01]  /*0740*/  STS [R2+0x200], R16 ;  /* 0x0002001002007388 */ /* 0x0001e20000000800 */
[----:B------:R-:W-:-:S03]  /*0750*/  PRMT R25, R18, 0x5410, R25 ;  /* 0x0000541012197816 */ /* 0x000fc60000000019 */
[----:B------:R1:W5:Y:S04]  /*0760*/  LDG.E.S8 R29, desc[UR8][R10.64] ;  /* 0x000000080a1d7981 */ /* 0x000368000c1e1300 */
[----:B------:R1:W-:Y:S01]  /*0770*/  STS [R2], R19 ;  /* 0x0000001302007388 */ /* 0x0003e20000000800 */
[----:B0-----:R-:W-:Y:S01]  /*0780*/  VIADD R16, R6, UR6 ;  /* 0x0000000606107c36 */ /* 0x001fe20008000000 */
[----:B------:R-:W-:Y:S02]  /*0790*/  UIADD3 UR6, UPT, UPT, UR4, 0xff8000, URZ ;  /* 0x00ff800004067890 */ /* 0x000fe4000fffe0ff */
[----:B------:R0:W-:Y:S01]  /*07a0*/  STS [R2+0x100], R27 ;  /* 0x0001001b02007388 */ /* 0x0001e20000000800 */
[C---:B-1----:R-:W-:Y:S01]  /*07b0*/  VIADD R10, R16.reuse, UR7 ;  /* 0x00000007100a7c36 */ /* 0x042fe20008000000 */
[----:B------:R-:W-:Y:S01]  /*07c0*/  IADD3 R18, P0, PT, R16, UR10, RZ ;  /* 0x0000000a10127c10 */ /* 0x000fe2000ff1e0ff */
[----:B------:R-:W-:Y:S01]  /*07d0*/  ULOP3.LUT UR6, UR6, 0xfff000, URZ, 0xc0, !UPT ;  /* 0x00fff00006067892 */ /* 0x000fe2000f8ec0ff */
[----:B------:R-:W-:Y:S01]  /*07e0*/  PRMT R16, R4, 0x5410, R8 ;  /* 0x0000541004107816 */ /* 0x000fe20000000008 */
[----:B------:R-:W5:Y:S02]  /*07f0*/  LDG.E.U8 R21, desc[UR8][R12.64+0x6] ;  /* 0x000006080c157981 */ /* 0x000f64000c1e1100 */
[----:B------:R-:W-:Y:S01]  /*0800*/  IMAD.X R19, RZ, RZ, UR11, P0 ;  /* 0x0000000bff137e24 */ /* 0x000fe200080e06ff */
[----:B------:R-:W-:Y:S01]  /*0810*/  IADD3 R10, P0, PT, R10, UR10, RZ ;  /* 0x0000000a0a0a7c10 */ /* 0x000fe2000ff1e0ff */
[----:B------:R-:W-:Y:S01]  /*0820*/  IDP.2A.LO.S16.S8 R25, R25, R16, RZ ;  /* 0x0000001019197226 */ /* 0x000fe200000016ff */
[----:B0-----:R-:W5:Y:S01]  /*0830*/  LDG.E.U8 R27, desc[UR8][R14.64+0x6] ;  /* 0x000006080e1b7981 */ /* 0x001f62000c1e1100 */
[----:B------:R-:W-:-:S02]  /*0840*/  VIADD R16, R6, UR6 ;  /* 0x0000000606107c36 */ /* 0x000fc40008000000 */
[----:B------:R-:W-:Y:S01]  /*0850*/  IMAD.X R11, RZ, RZ, UR11, P0 ;  /* 0x0000000bff0b7e24 */ /* 0x000fe200080e06ff */
[----:B------:R0:W5:Y:S01]  /*0860*/  LDG.E.S8 R3, desc[UR8][R18.64] ;  /* 0x0000000812037981 */ /* 0x000162000c1e1300 */
[----:B------:R-:W-:-:S03]  /*0870*/  UIADD3 UR6, UPT, UPT, UR4, 0xff7000, URZ ;  /* 0x00ff700004067890 */ /* 0x000fc6000fffe0ff */
[----:B------:R-:W5:Y:S01]  /*0880*/  LDG.E.S8 R4, desc[UR8][R10.64] ;  /* 0x000000080a047981 */ /* 0x000f62000c1e1300 */
[C---:B0-----:R-:W-:Y:S01]  /*0890*/  IADD3 R18, P0, PT, R16.reuse, UR10, RZ ;  /* 0x0000000a10127c10 */ /* 0x041fe2000ff1e0ff */
[----:B------:R-:W-:Y:S01]  /*08a0*/  VIADD R16, R16, UR7 ;  /* 0x0000000710107c36 */ /* 0x000fe20008000000 */
[----:B------:R-:W-:-:S03]  /*08b0*/  ULOP3.LUT UR6, UR6, 0xfff000, URZ, 0xc0, !UPT ;  /* 0x00fff00006067892 */ /* 0x000fc6000f8ec0ff */
[----:B------:R-:W-:Y:S01]  /*08c0*/  IMAD.X R19, RZ, RZ, UR11, P0 ;  /* 0x0000000bff137e24 */ /* 0x000fe200080e06ff */
[----:B------:R-:W-:-:S04]  /*08d0*/  IADD3 R16, P0, PT, R16, UR10, RZ ;  /* 0x0000000a10107c10 */ /* 0x000fc8000ff1e0ff */
[----:B------:R0:W5:Y:S02]  /*08e0*/  LDG.E.S8 R10, desc[UR8][R18.64] ;  /* 0x00000008120a7981 */ /* 0x000164000c1e1300 */
[----:B0-----:R-:W-:Y:S02]  /*08f0*/  VIADD R18, R6, UR6 ;  /* 0x0000000606127c36 */ /* 0x001fe40008000000 */
[----:B------:R-:W-:Y:S01]  /*0900*/  STS [R2+0x300], R25 ;  /* 0x0003001902007388 */ /* 0x000fe20000000800 */
[----:B--2---:R-:W-:Y:S01]  /*0910*/  PRMT R24, R24, 0x5410, R17 ;  /* 0x0000541018187816 */ /* 0x004fe20000000011 */
[----:B------:R-:W-:-:S05]  /*0920*/  IMAD.X R17, RZ, RZ, UR11, P0 ;  /* 0x0000000bff117e24 */ /* 0x000fca00080e06ff */
[----:B------:R0:W2:Y:S02]  /*0930*/  LDG.E.S8 R11, desc[UR8][R16.64] ;  /* 0x00000008100b7981 */ /* 0x0000a4000c1e1300 */
[C---:B0-----:R-:W-:Y:S01]  /*0940*/  IADD3 R16, P0, PT, R18.reuse, UR10, RZ ;  /* 0x0000000a12107c10 */ /* 0x041fe2000ff1e0ff */
[----:B------:R-:W-:Y:S01]  /*0950*/  VIADD R18, R18, UR7 ;  /* 0x0000000712127c36 */ /* 0x000fe20008000000 */
[----:B----4-:R-:W-:Y:S02]  /*0960*/  PRMT R28, R7, 0x3340, R28 ;  /* 0x00003340071c7816 */ /* 0x010fe4000000001c */
[----:B------:R-:W4:Y:S01]  /*0970*/  LDG.E.U8 R7, desc[UR8][R14.64+0x7] ;  /* 0x000007080e077981 */ /* 0x000f22000c1e1100 */
[----:B---3--:R-:W-:-:S03]  /*0980*/  PRMT R23, R26, 0x3340, R23 ;  /* 0x000033401a177816 */ /* 0x008fc60000000017 */
[----:B------:R-:W4:Y:S01]  /*0990*/  LDG.E.U8 R26, desc[UR8][R12.64+0x7] ;  /* 0x000007080c1a7981 */ /* 0x000f22000c1e1100 */
[--C-:B------:R-:W-:Y:S02]  /*09a0*/  PRMT R28, R28, 0x5410, R8.reuse ;  /* 0x000054101c1c7816 */ /* 0x100fe40000000008 */
[----:B------:R-:W-:Y:S02]  /*09b0*/  PRMT R23, R23, 0x5410, R8 ;  /* 0x0000541017177816 */ /* 0x000fe40000000008 */
[----:B-----5:R-:W-:-:S03]  /*09c0*/  PRMT R5, R22, 0x5410, R5 ;  /* 0x0000541016057816 */ /* 0x020fc60000000005 */
[----:B------:R-:W-:Y:S01]  /*09d0*/  IDP.2A.LO.S16.S8 R23, R24, R23, RZ ;  /* 0x0000001718177226 */ /* 0x000fe200000016ff */
[----:B------:R-:W-:Y:S01]  /*09e0*/  IADD3.X R17, PT, PT, RZ, UR11, RZ, P0, !PT ;  /* 0x0000000bff117c10 */ /* 0x000fe200087fe4ff */
[----:B------:R-:W3:Y:S01]  /*09f0*/  LDG.E.U8 R24, desc[UR8][R12.64+0x8] ;  /* 0x000008080c187981 */ /* 0x000ee2000c1e1100 */
[----:B------:R-:W-:Y:S01]  /*0a00*/  IDP.2A.LO.S16.S8 R5, R5, R28, RZ ;  /* 0x0000001c05057226 */ /* 0x000fe200000016ff */
[----:B------:R-:W-:Y:S02]  /*0a10*/  IADD3 R18, P0, PT, R18, UR10, RZ ;  /* 0x0000000a12127c10 */ /* 0x000fe4000ff1e0ff */
[----:B------:R0:W-:Y:S03]  /*0a20*/  STS [R2+0x400], R23 ;  /* 0x0004001702007388 */ /* 0x0001e60000000800 */
[----:B------:R-:W-:Y:S01]  /*0a30*/  IMAD.X R19, RZ, RZ, UR11, P0 ;  /* 0x0000000bff137e24 */ /* 0x000fe200080e06ff */
[----:B------:R1:W-:Y:S04]  /*0a40*/  STS [R2+0x500], R5 ;  /* 0x0005000502007388 */ /* 0x0003e80000000800 */
[----:B------:R-:W5:Y:S04]  /*0a50*/  LDG.E.U8 R22, desc[UR8][R12.64+0x9] ;  /* 0x000009080c167981 */ /* 0x000f68000c1e1100 */
[----:B0-----:R-:W3:Y:S04]  /*0a60*/  LDG.E.U8 R23, desc[UR8][R14.64+0x8] ;  /* 0x000008080e177981 */ /* 0x001ee8000c1e1100 */
[----:B-1----:R-:W5:Y:S04]  /*0a70*/  LDG.E.U8 R5, desc[UR8][R14.64+0x9] ;  /* 0x000009080e057981 */ /* 0x002f68000c1e1100 */
[----:B------:R-:W5:Y:S04]  /*0a80*/  LDG.E.S8 R25, desc[UR8][R16.64] ;  /* 0x0000000810197981 */ /* 0x000f68000c1e1300 */
[----:B------:R0:W5:Y:S01]  /*0a90*/  LDG.E.S8 R28, desc[UR8][R18.64] ;  /* 0x00000008121c7981 */ /* 0x000162000c1e1300 */
[----:B------:R-:W-:-:S04]  /*0aa0*/  UIADD3 UR6, UPT, UPT, UR4, 0xff6000, URZ ;  /* 0x00ff600004067890 */ /* 0x000fc8000fffe0ff */
[----:B------:R-:W-:Y:S01]  /*0ab0*/  ULOP3.LUT UR6, UR6, 0xfff000, URZ, 0xc0, !UPT ;  /* 0x00fff00006067892 */ /* 0x000fe2000f8ec0ff */
[----:B0-----:R-:W-:-:S05]  /*0ac0*/  PRMT R18, R29, 0x5410, R20 ;  /* 0x000054101d127816 */ /* 0x001fca0000000014 */
[----:B------:R-:W-:-:S04]  /*0ad0*/  VIADD R29, R6, UR6 ;  /* 0x00000006061d7c36 */ /* 0x000fc80008000000 */
[C---:B------:R-:W-:Y:S01]  /*0ae0*/  VIADD R16, R29.reuse, UR7 ;  /* 0x000000071d107c36 */ /* 0x040fe20008000000 */
[----:B------:R-:W-:Y:S01]  /*0af0*/  IADD3 R20, P0, PT, R29, UR10, RZ ;  /* 0x0000000a1d147c10 */ /* 0x000fe2000ff1e0ff */
[----:B------:R-:W-:-:S04]  /*0b00*/  UIADD3 UR6, UPT, UPT, UR4, 0xff5000, URZ ;  /* 0x00ff500004067890 */ /* 0x000fc8000fffe0ff */
[----:B------:R-:W-:Y:S01]  /*0b10*/  ULOP3.LUT UR6, UR6, 0xfff000, URZ, 0xc0, !UPT ;  /* 0x00fff00006067892 */ /* 0x000fe2000f8ec0ff */
[----:B------:R-:W-:Y:S01]  /*0b20*/  PRMT R27, R27, 0x3340, R21 ;  /* 0x000033401b1b7816 */ /* 0x000fe20000000015 */
[----:B------:R-:W-:Y:S01]  /*0b30*/  IMAD.X R21, RZ, RZ, UR11, P0 ;  /* 0x0000000bff157e24 */ /* 0x000fe200080e06ff */
[----:B------:R-:W-:Y:S02]  /*0b40*/  IADD3 R16, P0, PT, R16, UR10, RZ ;  /* 0x0000000a10107c10 */ /* 0x000fe4000ff1e0ff */
[----:B------:R-:W-:Y:S02]  /*0b50*/  PRMT R29, R27, 0x5410, R8 ;  /* 0x000054101b1d7816 */ /* 0x000fe40000000008 */
[----:B------:R-:W5:Y:S01]  /*0b60*/  LDG.E.S8 R20, desc[UR8][R20.64] ;  /* 0x0000000814147981 */ /* 0x000f62000c1e1300 */
[----:B------:R-:W-:-:S05]  /*0b70*/  IMAD.X R17, RZ, RZ, UR11, P0 ;  /* 0x0000000bff117e24 */ /* 0x000fca00080e06ff */
[----:B------:R0:W5:Y:S01]  /*0b80*/  LDG.E.S8 R27, desc[UR8][R16.64] ;  /* 0x00000008101b7981 */ /* 0x000162000c1e1300 */
[----:B------:R-:W-:Y:S01]  /*0b90*/  IDP.2A.LO.S16.S8 R29, R18, R29, RZ ;  /* 0x0000001d121d7226 */ /* 0x000fe200000016ff */
[----:B------:R-:W-:Y:S01]  /*0ba0*/  PRMT R3, R4, 0x5410, R3 ;  /* 0x0000541004037816 */ /* 0x000fe20000000003 */
[----:B0-----:R-:W-:Y:S01]  /*0bb0*/  VIADD R16, R6, UR6 ;  /* 0x0000000606107c36 */ /* 0x001fe20008000000 */
[----:B------:R-:W-:-:S04]  /*0bc0*/  UIADD3 UR6, UPT, UPT, UR4, 0xff4000, URZ ;  /* 0x00ff400004067890 */ /* 0x000fc8000fffe0ff */
[C---:B------:R-:W-:Y:S01]  /*0bd0*/  IADD3 R18, P0, PT, R16.reuse, UR10, RZ ;  /* 0x0000000a10127c10 */ /* 0x040fe2000ff1e0ff */
[----:B------:R-:W-:Y:S01]  /*0be0*/  VIADD R16, R16, UR7 ;  /* 0x0000000710107c36 */ /* 0x000fe20008000000 */
[----:B------:R-:W-:-:S03]  /*0bf0*/  ULOP3.LUT UR6, UR6, 0xfff000, URZ, 0xc0, !UPT ;  /* 0x00fff00006067892 */ /* 0x000fc6000f8ec0ff */
[----:B------:R-:W-:Y:S01]  /*0c00*/  IMAD.X R19, RZ, RZ, UR11, P0 ;  /* 0x0000000bff137e24 */ /* 0x000fe200080e06ff */
[----:B------:R-:W-:Y:S02]  /*0c10*/  IADD3 R16, P0, PT, R16, UR10, RZ ;  /* 0x0000000a10107c10 */ /* 0x000fe4000ff1e0ff */
[----:B------:R-:W-:Y:S02]  /*0c20*/  VIADD R21, R6, UR6 ;  /* 0x0000000606157c36 */ /* 0x000fe40008000000 */
[----:B------:R-:W5:Y:S01]  /*0c30*/  LDG.E.S8 R18, desc[UR8][R18.64] ;  /* 0x0000000812127981 */ /* 0x000f62000c1e1300 */
[----:B------:R-:W-:Y:S02]  /*0c40*/  IMAD.X R17, RZ, RZ, UR11, P0 ;  /* 0x0000000bff117e24 */ /* 0x000fe400080e06ff */
[----:B------:R-:W-:Y:S01]  /*0c50*/  IADD3 R4, P0, PT, R21, UR10, RZ ;  /* 0x0000000a15047c10 */ /* 0x000fe2000ff1e0ff */
[----:B------:R0:W-:Y:S04]  /*0c60*/  STS [R2+0x600], R29 ;  /* 0x0006001d02007388 */ /* 0x0001e80000000800 */
[----:B------:R-:W5:Y:S04]  /*0c70*/  LDG.E.S8 R17, desc[UR8][R16.64] ;  /* 0x0000000810117981 */ /* 0x000f68000c1e1300 */
[----:B0-----:R-:W5:Y:S04]  /*0c80*/  LDG.E.U8 R29, desc[UR8][R14.64+0xd] ;  /* 0x00000d080e1d7981 */ /* 0x001f68000c1e1100 */
[----:B------:R-:W5:Y:S01]  /*0c90*/  LDG.E.U8 R16, desc[UR8][R12.64+0xb] ;  /* 0x00000b080c107981 */ /* 0x000f62000c1e1100 */
[----:B--2---:R-:W-:Y:S01]  /*0ca0*/  PRMT R10, R11, 0x5410, R10 ;  /* 0x000054100b0a7816 */ /* 0x004fe2000000000a */
[----:B------:R-:W-:-:S02]  /*0cb0*/  VIADD R11, R21, UR7 ;  /* 0x00000007150b7c36 */ /* 0x000fc40008000000 */
[----:B------:R-:W2:Y:S01]  /*0cc0*/  LDG.E.U8 R21, desc[UR8][R14.64+0xb] ;  /* 0x00000b080e157981 */ /* 0x000ea2000c1e1100 */
[----:B----4-:R-:W-:-:S04]  /*0cd0*/  PRMT R7, R7, 0x3340, R26 ;  /* 0x0000334007077816 */ /* 0x010fc8000000001a */
[----:B------:R-:W-:-:S05]  /*0ce0*/  PRMT R26, R7, 0x5410, R8 ;  /* 0x00005410071a7816 */ /* 0x000fca0000000008 */
[----:B------:R-:W-:Y:S02]  /*0cf0*/  IDP.2A.LO.S16.S8 R7, R3, R26, RZ ;  /* 0x0000001a03077226 */ /* 0x000fe400000016ff */
[----:B------:R-:W4:Y:S04]  /*0d00*/  LDG.E.U8 R26, desc[UR8][R12.64+0xa] ;  /* 0x00000a080c1a7981 */ /* 0x000f28000c1e1100 */
[----:B------:R-:W4:Y:S01]  /*0d10*/  LDG.E.U8 R3, desc[UR8][R14.64+0xa] ;  /* 0x00000a080e037981 */ /* 0x000f22000c1e1100 */
[----:B---3--:R-:W-:-:S03]  /*0d20*/  PRMT R23, R23, 0x3340, R24 ;  /* 0x0000334017177816 */ /* 0x008fc60000000018 */
[----:B------:R-:W3:Y:S01]  /*0d30*/  LDG.E.U8 R24, desc[UR8][R12.64+0xc] ;  /* 0x00000c080c187981 */ /* 0x000ee2000c1e1100 */
[----:B-----5:R-:W-:Y:S01]  /*0d40*/  PRMT R22, R5, 0x3340, R22 ;  /* 0x0000334005167816 */ /* 0x020fe20000000016 */
[----:B------:R-:W-:Y:S01]  /*0d50*/  IMAD.X R5, RZ, RZ, UR11, P0 ;  /* 0x0000000bff057e24 */ /* 0x000fe200080e06ff */
[--C-:B------:R-:W-:Y:S02]  /*0d60*/  PRMT R23, R23, 0x5410, R8.reuse ;  /* 0x0000541017177816 */ /* 0x100fe40000000008 */
[----:B------:R-:W-:Y:S02]  /*0d70*/  PRMT R22, R22, 0x5410, R8 ;  /* 0x0000541016167816 */ /* 0x000fe40000000008 */
[----:B------:R0:W5:Y:S01]  /*0d80*/  LDG.E.S8 R19, desc[UR8][R4.64] ;  /* 0x0000000804137981 */ /* 0x000162000c1e1300 */
[----:B------:R-:W-:Y:S01]  /*0d90*/  PRMT R25, R28, 0x5410, R25 ;  /* 0x000054101c197816 */ /* 0x000fe20000000019 */
[----:B------:R-:W-:Y:S01]  /*0da0*/  IDP.2A.LO.S16.S8 R23, R10, R23, RZ ;  /* 0x000000170a177226 */ /* 0x000fe200000016ff */
[----:B------:R-:W-:-:S03]  /*0db0*/  IADD3 R10, P0, PT, R11, UR10, RZ ;  /* 0x0000000a0b0a7c10 */ /* 0x000fc6000ff1e0ff */
[----:B0-----:R-:W-:Y:S02]  /*0dc0*/  IDP.2A.LO.S16.S8 R5, R25, R22, RZ ;  /* 0x0000001619057226 */ /* 0x001fe400000016ff */
[----:B------:R-:W3:Y:S01]  /*0dd0*/  LDG.E.U8 R25, desc[UR8][R14.64+0xc] ;  /* 0x00000c080e197981 */ /* 0x000ee2000c1e1100 */
[----:B------:R-:W-:-:S03]  /*0de0*/  IMAD.X R11, RZ, RZ, UR11, P0 ;  /* 0x0000000bff0b7e24 */ /* 0x000fc600080e06ff */
[----:B------:R0:W-:Y:S04]  /*0df0*/  STS [R2+0x700], R7 ;  /* 0x0007000702007388 */ /* 0x0001e80000000800 */
[----:B------:R-:W5:Y:S04]  /*0e00*/  LDG.E.S8 R28, desc[UR8][R10.64] ;  /* 0x000000080a1c7981 */ /* 0x000f68000c1e1300 */
[----:B0-----:R-:W5:Y:S01]  /*0e10*/  LDG.E.U8 R7, desc[UR8][R12.64+0xd] ;  /* 0x00000d080c077981 */ /* 0x001f62000c1e1100 */
[----:B------:R-:W-:-:S04]  /*0e20*/  UIADD3 UR6, UPT, UPT, UR4, 0xff3000, URZ ;  /* 0x00ff300004067890 */ /* 0x000fc8000fffe0ff */
[----:B------:R-:W-:-:S06]  /*0e30*/  ULOP3.LUT UR6, UR6, 0xfff000, URZ, 0xc0, !UPT ;  /* 0x00fff00006067892 */ /* 0x000fcc000f8ec0ff */
[----:B------:R-:W-:Y:S01]  /*0e40*/  VIADD R4, R6, UR6 ;  /* 0x0000000606047c36 */ /* 0x000fe20008000000 */
[----:B------:R0:W-:Y:S04]  /*0e50*/  STS [R2+0x800], R23 ;  /* 0x0008001702007388 */ /* 0x0001e80000000800 */
[C---:B------:R-:W-:Y:S01]  /*0e60*/  IADD3 R22, P0, PT, R4.reuse, UR10, RZ ;  /* 0x0000000a04167c10 */ /* 0x040fe2000ff1e0ff */
[----:B------:R-:W-:-:S04]  /*0e70*/  VIADD R4, R4, UR7 ;  /* 0x0000000704047c36 */ /* 0x000fc80008000000 */
[----:B0-----:R-:W-:Y:S01]  /*0e80*/  IMAD.X R23, RZ, RZ, UR11, P0 ;  /* 0x0000000bff177e24 */ /* 0x001fe200080e06ff */
[----:B------:R-:W-:Y:S01]  /*0e90*/  IADD3 R4, P0, PT, R4, UR10, RZ ;  /* 0x0000000a04047c10 */ /* 0x000fe2000ff1e0ff */
[----:B------:R0:W-:Y:S04]  /*0ea0*/  STS [R2+0x900], R5 ;  /* 0x0009000502007388 */ /* 0x0001e80000000800 */
[----:B------:R-:W5:Y:S01]  /*0eb0*/  LDG.E.S8 R22, desc[UR8][R22.64] ;  /* 0x0000000816167981 */ /* 0x000f62000c1e1300 */
[----:B0-----:R-:W-:-:S05]  /*0ec0*/  IMAD.X R5, RZ, RZ, UR11, P0 ;  /* 0x0000000bff057e24 */ /* 0x001fca00080e06ff */
[----:B------:R0:W5:Y:S01]  /*0ed0*/  LDG.E.S8 R23, desc[UR8][R4.64] ;  /* 0x0000000804177981 */ /* 0x000162000c1e1300 */
[----:B------:R-:W-:-:S04]  /*0ee0*/  UIADD3 UR6, UPT, UPT, UR4, 0xff2000, URZ ;  /* 0x00ff200004067890 */ /* 0x000fc8000fffe0ff */
[----:B------:R-:W-:Y:S01]  /*0ef0*/  ULOP3.LUT UR6, UR6, 0xfff000, URZ, 0xc0, !UPT ;  /* 0x00fff00006067892 */ /* 0x000fe2000f8ec0ff */
[----:B------:R-:W-:-:S05]  /*0f00*/  PRMT R20, R27, 0x5410, R20 ;  /* 0x000054101b147816 */ /* 0x000fca0000000014 */
[----:B0-----:R-:W-:-:S05]  /*0f10*/  VIADD R4, R6, UR6 ;  /* 0x0000000606047c36 */ /* 0x001fca0008000000 */
[----:B------:R-:W-:-:S05]  /*0f20*/  IADD3 R10, P0, PT, R4, UR10, RZ ;  /* 0x0000000a040a7c10 */ /* 0x000fca000ff1e0ff */
[----:B------:R-:W-:Y:S01]  /*0f30*/  IMAD.X R11, RZ, RZ, UR11, P0 ;  /* 0x0000000bff0b7e24 */ /* 0x000fe200080e06ff */
[----:B------:R-:W-:-:S04]  /*0f40*/  UIADD3 UR6, UPT, UPT, UR4, 0xff1000, URZ ;  /* 0x00ff100004067890 */ /* 0x000fc8000fffe0ff */
[----:B------:R-:W-:Y:S01]  /*0f50*/  ULOP3.LUT UR6, UR6, 0xfff000, URZ, 0xc0, !UPT ;  /* 0x00fff00006067892 */ /* 0x000fe2000f8ec0ff */
[----:B------:R-:W-:Y:S02]  /*0f60*/  PRMT R17, R17, 0x5410, R18 ;  /* 0x0000541011117816 */ /* 0x000fe40000000012 */
[----:B--2---:R-:W-:Y:S02]  /*0f70*/  PRMT R21, R21, 0x3340, R16 ;  /* 0x0000334015157816 */ /* 0x004fe40000000010 */
[----:B----4-:R-:W-:Y:S01]  /*0f80*/  PRMT R27, R3, 0x3340, R26 ;  /* 0x00003340031b7816 */ /* 0x010fe2000000001a */
[----:B------:R-:W-:Y:S01]  /*0f90*/  VIADD R26, R4, UR7 ;  /* 0x00000007041a7c36 */ /* 0x000fe20008000000 */
[----:B------:R0:W2:Y:S04]  /*0fa0*/  LDG.E.S8 R3, desc[UR8][R10.64] ;  /* 0x000000080a037981 */ /* 0x0000a8000c1e1300 */
[----:B------:R-:W-:-:S04]  /*0fb0*/  IADD3 R4, P0, PT, R26, UR10, RZ ;  /* 0x0000000a1a047c10 */ /* 0x000fc8000ff1e0ff */
[----:B------:R-:W-:Y:S02]  /*0fc0*/  IADD3.X R5, PT, PT, RZ, UR11, RZ, P0, !PT ;  /* 0x0000000bff057c10 */ /* 0x000fe400087fe4ff */
[----:B------:R-:W-:-:S03]  /*0fd0*/  PRMT R27, R27, 0x5410, R8 ;  /* 0x000054101b1b7816 */ /* 0x000fc60000000008 */
[----:B------:R-:W2:Y:S02]  /*0fe0*/  LDG.E.S8 R4, desc[UR8][R4.64] ;  /* 0x0000000804047981 */ /* 0x000ea4000c1e1300 */
[----:B------:R-:W-:Y:S02]  /*0ff0*/  IDP.2A.LO.S16.S8 R20, R20, R27, RZ ;  /* 0x0000001b14147226 */ /* 0x000fe400000016ff */
[----:B------:R-:W4:Y:S01]  /*1000*/  LDG.E.U8 R5, desc[UR8][R12.64+0xe] ;  /* 0x00000e080c057981 */ /* 0x000f22000c1e1100 */
[----:B---3--:R-:W-:-:S03]  /*1010*/  PRMT R25, R25, 0x3340, R24 ;  /* 0x0000334019197816 */ /* 0x008fc60000000018 */
[----:B------:R-:W4:Y:S01]  /*1020*/  LDG.E.U8 R24, desc[UR8][R14.64+0xe] ;  /* 0x00000e080e187981 */ /* 0x000f22000c1e1100 */
[----:B------:R-:W-:Y:S01]  /*1030*/  VIADD R27, R6, UR6 ;  /* 0x00000006061b7c36 */ /* 0x000fe20008000000 */
[----:B-----5:R-:W-:Y:S02]  /*1040*/  PRMT R19, R28, 0x5410, R19 ;  /* 0x000054101c137816 */ /* 0x020fe40000000013 */
[----:B------:R-:W3:Y:S01]  /*1050*/  LDG.E.U8 R28, desc[UR8][R14.64+0xf] ;  /* 0x00000f080e1c7981 */ /* 0x000ee2000c1e1100 */
[----:B------:R-:W-:-:S03]  /*1060*/  PRMT R29, R29, 0x3340, R7 ;  /* 0x000033401d1d7816 */ /* 0x000fc60000000007 */
[----:B------:R-:W3:Y:S01]  /*1070*/  LDG.E.U8 R7, desc[UR8][R12.64+0xf] ;  /* 0x00000f080c077981 */ /* 0x000ee2000c1e1100 */
[C---:B------:R-:W-:Y:S01]  /*1080*/  IADD3 R26, P0, PT, R27.reuse, UR10, RZ ;  /* 0x0000000a1b1a7c10 */ /* 0x040fe2000ff1e0ff */
[----:B0-----:R-:W-:Y:S01]  /*1090*/  VIADD R10, R27, UR7 ;  /* 0x000000071b0a7c36 */ /* 0x001fe20008000000 */
[----:B------:R-:W-:Y:S01]  /*10a0*/  UIADD3 UR6, UPT, UPT, UR4, 0xff0000, URZ ;  /* 0x00ff000004067890 */ /* 0x000fe2000fffe0ff */
[----:B------:R-:W-:Y:S02]  /*10b0*/  PRMT R16, R21, 0x5410, R8 ;  /* 0x0000541015107816 */ /* 0x000fe40000000008 */
[----:B------:R-:W-:Y:S01]  /*10c0*/  IMAD.X R27, RZ, RZ, UR11, P0 ;  /* 0x0000000bff1b7e24 */ /* 0x000fe200080e06ff */
[----:B------:R-:W-:Y:S01]  /*10d0*/  IADD3 R10, P0, PT, R10, UR10, RZ ;  /* 0x0000000a0a0a7c10 */ /* 0x000fe2000ff1e0ff */
[----:B------:R-:W-:Y:S01]  /*10e0*/  ULOP3.LUT UR6, UR6, 0xfff000, URZ, 0xc0, !UPT ;  /* 0x00fff00006067892 */ /* 0x000fe2000f8ec0ff */
[----:B------:R-:W-:Y:S02]  /*10f0*/  IDP.2A.LO.S16.S8 R21, R17, R16, RZ ;  /* 0x0000001011157226 */ /* 0x000fe400000016ff */
[----:B------:R-:W5:Y:S01]  /*1100*/  LDG.E.S8 R26, desc[UR8][R26.64] ;  /* 0x000000081a1a7981 */ /* 0x000f62000c1e1300 */
[----:B------:R-:W-:-:S02]  /*1110*/  IMAD.X R11, RZ, RZ, UR11, P0 ;  /* 0x0000000bff0b7e24 */ /* 0x000fc400080e06ff */
[----:B------:R-:W-:-:S03]  /*1120*/  VIADD R16, R6, UR6 ;  /* 0x0000000606107c36 */ /* 0x000fc60008000000 */
[----:B------:R0:W5:Y:S02]  /*1130*/  LDG.E.S8 R18, desc[UR8][R10.64] ;  /* 0x000000080a127981 */ /* 0x000164000c1e1300 */
[C---:B0-----:R-:W-:Y:S01]  /*1140*/  IADD3 R10, P0, PT, R16.reuse, UR10, RZ ;  /* 0x0000000a100a7c10 */ /* 0x041fe2000ff1e0ff */
[----:B------:R-:W-:-:S04]  /*1150*/  VIADD R16, R16, UR7 ;  /* 0x0000000710107c36 */ /* 0x000fc80008000000 */
[----:B------:R-:W-:Y:S01]  /*1160*/  IMAD.X R11, RZ, RZ, UR11, P0 ;  /* 0x0000000bff0b7e24 */ /* 0x000fe200080e06ff */
[----:B------:R-:W-:Y:S02]  /*1170*/  IADD3 R16, P0, PT, R16, UR10, RZ ;  /* 0x0000000a10107c10 */ /* 0x000fe4000ff1e0ff */
[----:B------:R-:W-:-:S03]  /*1180*/  PRMT R25, R25, 0x5410, R8 ;  /* 0x0000541019197816 */ /* 0x000fc60000000008 */
[----:B------:R-:W-:Y:S02]  /*1190*/  IMAD.X R17, RZ, RZ, UR11, P0 ;  /* 0x0000000bff117e24 */ /* 0x000fe400080e06ff */
[----:B------:R-:W-:Y:S02]  /*11a0*/  IDP.2A.LO.S16.S8 R25, R19, R25, RZ ;  /* 0x0000001913197226 */ /* 0x000fe400000016ff */
[----:B------:R0:W5:Y:S04]  /*11b0*/  LDG.E.S8 R19, desc[UR8][R10.64] ;  /* 0x000000080a137981 */ /* 0x000168000c1e1300 */
[----:B------:R1:W5:Y:S01]  /*11c0*/  LDG.E.S8 R27, desc[UR8][R16.64] ;  /* 0x00000008101b7981 */ /* 0x000362000c1e1300 */
[----:B------:R-:W-:Y:S02]  /*11d0*/  PRMT R29, R29, 0x5410, R8 ;  /* 0x000054101d1d7816 */ /* 0x000fe40000000008 */
[----:B------:R-:W-:Y:S01]  /*11e0*/  PRMT R22, R23, 0x5410, R22 ;  /* 0x0000541017167816 */ /* 0x000fe20000000016 */
[----:B------:R-:W-:Y:S01]  /*11f0*/  UIADD3 UR6, UPT, UPT, UR4, 0xfef000, URZ ;  /* 0x00fef00004067890 */ /* 0x000fe2000fffe0ff */
[----:B------:R-:W5:Y:S03]  /*1200*/  LDG.E.U8 R23, desc[UR8][R14.64+0x10] ;  /* 0x000010080e177981 */ /* 0x000f66000c1e1100 */
[----:B------:R-:W-:Y:S01]  /*1210*/  IDP.2A.LO.S16.S8 R29, R22, R29, RZ ;  /* 0x0000001d161d7226 */ /* 0x000fe200000016ff */
[----:B------:R-:W-:Y:S01]  /*1220*/  ULOP3.LUT UR6, UR6, 0xfff000, URZ, 0xc0, !UPT ;  /* 0x00fff00006067892 */ /* 0x000fe2000f8ec0ff */
[----:B------:R-:W5:Y:S05]  /*1230*/  LDG.E.U8 R22, desc[UR8][R12.64+0x10] ;  /* 0x000010080c167981 */ /* 0x000f6a000c1e1100 */
[----:B0-----:R-:W-:Y:S01]  /*1240*/  VIADD R10, R6, UR6 ;  /* 0x00000006060a7c36 */ /* 0x001fe20008000000 */
[----:B------:R0:W-:Y:S04]  /*1250*/  STS [R2+0xa00], R20 ;  /* 0x000a001402007388 */ /* 0x0001e80000000800 */
[C---:B-1----:R-:W-:Y:S01]  /*1260*/  IADD3 R16, P0, PT, R10.reuse, UR10, RZ ;  /* 0x0000000a0a107c10 */ /* 0x042fe2000ff1e0ff */
[----:B------:R-:W-:Y:S01]  /*1270*/  VIADD R10, R10, UR7 ;  /* 0x000000070a0a7c36 */ /* 0x000fe20008000000 */
[----:B------:R1:W-:Y:S04]  /*1280*/  STS [R2+0xd00], R29 ;  /* 0x000d001d02007388 */ /* 0x0003e80000000800 */
[----:B0-----:R-:W5:Y:S01]  /*1290*/  LDG.E.U8 R20, desc[UR8][R14.64+0x11] ;  /* 0x000011080e147981 */ /* 0x001f62000c1e1100 */
[----:B------:R-:W-:Y:S01]  /*12a0*/  IMAD.X R17, RZ, RZ, UR11, P0 ;  /* 0x0000000bff117e24 */ /* 0x000fe200080e06ff */
[----:B------:R-:W-:-:S02]  /*12b0*/  IADD3 R10, P0, PT, R10, UR10, RZ ;  /* 0x0000000a0a0a7c10 */ /* 0x000fc4000ff1e0ff */
[----:B-1----:R-:W5:Y:S03]  /*12c0*/  LDG.E.U8 R29, desc[UR8][R12.64+0x11] ;  /* 0x000011080c1d7981 */ /* 0x002f66000c1e1100 */
[----:B------:R-:W-:Y:S01]  /*12d0*/  IMAD.X R11, RZ, RZ, UR11, P0 ;  /* 0x0000000bff0b7e24 */ /* 0x000fe200080e06ff */
[----:B------:R-:W5:Y:S05]  /*12e0*/  LDG.E.S8 R16, desc[UR8][R16.64] ;  /* 0x0000000810107981 */ /* 0x000f6a000c1e1300 */
[----:B------:R0:W5:Y:S01]  /*12f0*/  LDG.E.S8 R11, desc[UR8][R10.64] ;  /* 0x000000080a0b7981 */ /* 0x000162000c1e1300 */
[----:B------:R-:W-:-:S03]  /*1300*/  UIADD3 UR6, UPT, UPT, UR4, 0xfee000, URZ ;  /* 0x00fee00004067890 */ /* 0x000fc6000fffe0ff */
[----:B------:R4:W-:Y:S01]  /*1310*/  STS [R2+0xb00], R21 ;  /* 0x000b001502007388 */ /* 0x0009e20000000800 */
[----:B------:R-:W-:-:S03]  /*1320*/  ULOP3.LUT UR6, UR6, 0xfff000, URZ, 0xc0, !UPT ;  /* 0x00fff00006067892 */ /* 0x000fc6000f8ec0ff */
[----:B------:R1:W-:Y:S01]  /*1330*/  STS [R2+0xc00], R25 ;  /* 0x000c001902007388 */ /* 0x0003e20000000800 */
[----:B--2---:R-:W-:Y:S02]  /*1340*/  PRMT R3, R4, 0x5410, R3 ;  /* 0x0000541004037816 */ /* 0x004fe40000000003 */
[----:B------:R-:W-:Y:S01]  /*1350*/  VIADD R4, R6, UR6 ;  /* 0x0000000606047c36 */ /* 0x000fe20008000000 */
[----:B----4-:R-:W-:-:S04]  /*1360*/  PRMT R21, R24, 0x3340, R5 ;  /* 0x0000334018157816 */ /* 0x010fc80000000005 */
[----:B0-----:R-:W-:-:S05]  /*1370*/  PRMT R10, R21, 0x5410, R8 ;  /* 0x00005410150a7816 */ /* 0x001fca0000000008 */
[----:B------:R-:W-:Y:S02]  /*1380*/  IDP.2A.LO.S16.S8 R3, R3, R10, RZ ;  /* 0x0000000a03037226 */ /* 0x000fe400000016ff */
[----:B------:R-:W2:Y:S01]  /*1390*/  LDG.E.U8 R10, desc[UR8][R12.64+0x12] ;  /* 0x000012080c0a7981 */ /* 0x000ea2000c1e1100 */
[----:B---3--:R-:W-:-:S03]  /*13a0*/  PRMT R21, R28, 0x3340, R7 ;  /* 0x000033401c157816 */ /* 0x008fc60000000007 */
[----:B------:R-:W2:Y:S01]  /*13b0*/  LDG.E.U8 R7, desc[UR8][R14.64+0x12] ;  /* 0x000012080e077981 */ /* 0x000ea2000c1e1100 */
[C---:B------:R-:W-:Y:S01]  /*13c0*/  IADD3 R24, P0, PT, R4.reuse, UR10, RZ ;  /* 0x0000000a04187c10 */ /* 0x040fe2000ff1e0ff */
[----:B------:R-:W-:Y:S01]  /*13d0*/  VIADD R4, R4, UR7 ;  /* 0x0000000704047c36 */ /* 0x000fe20008000000 */
[----:B------:R-:W-:-:S03]  /*13e0*/  UIADD3 UR6, UPT, UPT, UR4, 0xfed000, URZ ;  /* 0x00fed00004067890 */ /* 0x000fc6000fffe0ff */
[----:B-1----:R-:W-:Y:S01]  /*13f0*/  IMAD.X R25, RZ, RZ, UR11, P0 ;  /* 0x0000000bff197e24 */ /* 0x002fe200080e06ff */
[----:B------:R-:W-:Y:S01]  /*1400*/  IADD3 R4, P0, PT, R4, UR10, RZ ;  /* 0x0000000a04047c10 */ /* 0x000fe2000ff1e0ff */
[----:B------:R-:W-:Y:S01]  /*1410*/  ULOP3.LUT UR6, UR6, 0xfff000, URZ, 0xc0, !UPT ;  /* 0x00fff00006067892 */ /* 0x000fe2000f8ec0ff */
[----:B------:R-:W-:Y:S02]  /*1420*/  PRMT R21, R21, 0x5410, R8 ;  /* 0x0000541015157816 */ /* 0x000fe40000000008 */
[----:B------:R-:W3:Y:S01]  /*1430*/  LDG.E.S8 R24, desc[UR8][R24.64] ;  /* 0x0000000818187981 */ /* 0x000ee2000c1e1300 */
[----:B------:R-:W-:Y:S01]  /*1440*/  IMAD.X R5, RZ, RZ, UR11, P0 ;  /* 0x0000000bff057e24 */ /* 0x000fe200080e06ff */
[----:B-----5:R-:W-:-:S04]  /*1450*/  PRMT R18, R18, 0x5410, R26 ;  /* 0x0000541012127816 */ /* 0x020fc8000000001a */
[----:B------:R0:W3:Y:S04]  /*1460*/  LDG.E.S8 R17, desc[UR8][R4.64] ;  /* 0x0000000804117981 */ /* 0x0000e8000c1e1300 */
[----:B------:R-:W4:Y:S04]  /*1470*/  LDG.E.U8 R25, desc[UR8][R12.64+0x13] ;  /* 0x000013080c197981 */ /* 0x000f28000c1e1100 */
[----:B------:R-:W4:Y:S01]  /*1480*/  LDG.E.U8 R26, desc[UR8][R14.64+0x13] ;  /* 0x000013080e1a7981 */ /* 0x000f22000c1e1100 */
[----:B0-----:R-:W-:Y:S02]  /*1490*/  VIADD R5, R6, UR6 ;  /* 0x0000000606057c36 */ /* 0x001fe40008000000 */
[----:B------:R-:W-:-:S02]  /*14a0*/  IDP.2A.LO.S16.S8 R21, R18, R21, RZ ;  /* 0x0000001512157226 */ /* 0x000fc400000016ff */
[C---:B------:R-:W-:Y:S01]  /*14b0*/  VIADD R18, R5.reuse, UR7 ;  /* 0x0000000705127c36 */ /* 0x040fe20008000000 */
[----:B------:R-:W-:-:S05]  /*14c0*/  IADD3 R4, P0, PT, R5, UR10, RZ ;  /* 0x0000000a05047c10 */ /* 0x000fca000ff1e0ff */
[----:B------:R-:W-:Y:S01]  /*14d0*/  IMAD.X R5, RZ, RZ, UR11, P0 ;  /* 0x0000000bff057e24 */ /* 0x000fe200080e06ff */
[----:B------:R-:W-:Y:S02]  /*14e0*/  IADD3 R18, P0, PT, R18, UR10, RZ ;  /* 0x0000000a12127c10 */ /* 0x000fe4000ff1e0ff */
[----:B------:R-:W-:-:S03]  /*14f0*/  PRMT R28, R27, 0x5410, R19 ;  /* 0x000054101b1c7816 */ /* 0x000fc60000000013 */
[----:B------:R-:W-:Y:S01]  /*1500*/  IMAD.X R19, RZ, RZ, UR11, P0 ;  /* 0x0000000bff137e24 */ /* 0x000fe200080e06ff */
[----:B------:R0:W5:Y:S04]  /*1510*/  LDG.E.S8 R27, desc[UR8][R4.64] ;  /* 0x00000008041b7981 */ /* 0x000168000c1e1300 */
[----:B------:R-:W5:Y:S01]  /*1520*/  LDG.E.S8 R18, desc[UR8][R18.64] ;  /* 0x0000000812127981 */ /* 0x000f62000c1e1300 */
[----:B------:R-:W-:Y:S01]  /*1530*/  UIADD3 UR6, UPT, UPT, UR4, 0xfec000, URZ ;  /* 0x00fec00004067890 */ /* 0x000fe2000fffe0ff */
[----:B------:R-:W-:-:S03]  /*1540*/  PRMT R23, R23, 0x3340, R22 ;  /* 0x0000334017177816 */ /* 0x000fc60000000016 */
[----:B------:R-:W-:Y:S01]  /*1550*/  ULOP3.LUT UR6, UR6, 0xfff000, URZ, 0xc0, !UPT ;  /* 0x00fff00006067892 */ /* 0x000fe2000f8ec0ff */
[----:B------:R-:W-:-:S05]  /*1560*/  PRMT R23, R23, 0x5410, R8 ;  /* 0x0000541017177816 */ /* 0x000fca0000000008 */
[----:B------:R-:W-:Y:S01]  /*1570*/  IDP.2A.LO.S16.S8 R28, R28, R23, RZ ;  /* 0x000000171c1c7226 */ /* 0x000fe200000016ff */
[----:B------:R-:W-:-:S04]  /*1580*/  IADD3 R23, PT, PT, R6, UR6, RZ ;  /* 0x0000000606177c10 */ /* 0x000fc8000fffe0ff */
[C---:B------:R-:W-:Y:S01]  /*1590*/  IADD3 R22, P0, PT, R23.reuse, UR10, RZ ;  /* 0x0000000a17167c10 */ /* 0x040fe2000ff1e0ff */
[----:B------:R-:W-:Y:S01]  /*15a0*/  UIADD3 UR6, UPT, UPT, UR4, 0xfeb000, URZ ;  /* 0x00feb00004067890 */ /* 0x000fe2000fffe0ff */
[----:B------:R-:W-:Y:S01]  /*15b0*/  PRMT R29, R20, 0x3340, R29 ;  /* 0x00003340141d7816 */ /* 0x000fe2000000001d */
[----:B------:R-:W-:Y:S02]  /*15c0*/  VIADD R20, R23, UR7 ;  /* 0x0000000717147c36 */ /* 0x000fe40008000000 */
[----:B------:R-:W-:-:S03]  /*15d0*/  IMAD.X R23, RZ, RZ, UR11, P0 ;  /* 0x0000000bff177e24 */ /* 0x000fc600080e06ff */
[----:B0-----:R-:W-:Y:S01]  /*15e0*/  IADD3 R4, P0, PT, R20, UR10, RZ ;  /* 0x0000000a14047c10 */ /* 0x001fe2000ff1e0ff */
[----:B------:R-:W-:Y:S01]  /*15f0*/  ULOP3.LUT UR6, UR6, 0xfff000, URZ, 0xc0, !UPT ;  /* 0x00fff00006067892 */ /* 0x000fe2000f8ec0ff */
[----:B------:R-:W-:Y:S01]  /*1600*/  PRMT R29, R29, 0x5410, R8 ;  /* 0x000054101d1d7816 */ /* 0x000fe20000000008 */
[----:B------:R-:W5:Y:S02]  /*1610*/  LDG.E.S8 R19, desc[UR8][R22.64] ;  /* 0x0000000816137981 */ /* 0x000f64000c1e1300 */
[----:B------:R-:W-:Y:S01]  /*1620*/  IMAD.X R5, RZ, RZ, UR11, P0 ;  /* 0x0000000bff057e24 */ /* 0x000fe200080e06ff */
[----:B------:R-:W-:Y:S02]  /*1630*/  PRMT R11, R11, 0x5410, R16 ;  /* 0x000054100b0b7816 */ /* 0x000fe40000000010 */
[----:B------:R-:W5:Y:S04]  /*1640*/  LDG.E.U8 R16, desc[UR8][R12.64+0x14] ;  /* 0x000014080c107981 */ /* 0x000f68000c1e1100 */
[----:B------:R0:W5:Y:S01]  /*1650*/  LDG.E.S8 R20, desc[UR8][R4.64] ;  /* 0x0000000804147981 */ /* 0x000162000c1e1300 */
[----:B------:R-:W-:-:S03]  /*1660*/  IDP.2A.LO.S16.S8 R29, R11, R29, RZ ;  /* 0x0000001d0b1d7226 */ /* 0x000fc600000016ff */
[----:B------:R-:W5:Y:S01]  /*1670*/  LDG.E.U8 R11, desc[UR8][R14.64+0x14] ;  /* 0x000014080e0b7981 */ /* 0x000f62000c1e1100 */
[----:B0-----:R-:W-:Y:S01]  /*1680*/  VIADD R4, R6, UR6 ;  /* 0x0000000606047c36 */ /* 0x001fe20008000000 */
[----:B------:R-:W-:-:S04]  /*1690*/  UIADD3 UR6, UPT, UPT, UR4, 0xfea000, URZ ;  /* 0x00fea00004067890 */ /* 0x000fc8000fffe0ff */
[C---:B------:R-:W-:Y:S01]  /*16a0*/  IADD3 R22, P0, PT, R4.reuse, UR10, RZ ;  /* 0x0000000a04167c10 */ /* 0x040fe2000ff1e0ff */
[----:B------:R-:W-:Y:S01]  /*16b0*/  VIADD R4, R4, UR7 ;  /* 0x0000000704047c36 */ /* 0x000fe20008000000 */
[----:B------:R-:W-:-:S03]  /*16c0*/  ULOP3.LUT UR6, UR6, 0xfff000, URZ, 0xc0, !UPT ;  /* 0x00fff00006067892 */ /* 0x000fc6000f8ec0ff */
[----:B------:R-:W-:Y:S01]  /*16d0*/  IMAD.X R23, RZ, RZ, UR11, P0 ;  /* 0x0000000bff177e24 */ /* 0x000fe200080e06ff */
[----:B------:R-:W-:Y:S01]  /*16e0*/  IADD3 R4, P0, PT, R4, UR10, RZ ;  /* 0x0000000a04047c10 */ /* 0x000fe2000ff1e0ff */
[----:B------:R0:W-:Y:S04]  /*16f0*/  STS [R2+0xf00], R21 ;  /* 0x000f001502007388 */ /* 0x0001e80000000800 */
[----:B------:R-:W-:Y:S01]  /*1700*/  IMAD.X R5, RZ, RZ, UR11, P0 ;  /* 0x0000000bff057e24 */ /* 0x000fe200080e06ff */
[----:B------:R1:W-:Y:S04]  /*1710*/  STS [R2+0xe00], R3 ;  /* 0x000e000302007388 */ /* 0x0003e80000000800 */
[----:B0-----:R0:W5:Y:S04]  /*1720*/  LDG.E.S8 R21, desc[UR8][R4.64] ;  /* 0x0000000804157981 */ /* 0x001168000c1e1300 */
[----:B------:R0:W-:Y:S04]  /*1730*/  STS [R2+0x1000], R28 ;  /* 0x0010001c02007388 */ /* 0x0001e80000000800 */
[----:B------:R0:W-:Y:S04]  /*1740*/  STS [R2+0x1100], R29 ;  /* 0x0011001d02007388 */ /* 0x0001e80000000800 */
[----:B-1----:R1:W5:Y:S04]  /*1750*/  LDG.E.S8 R3, desc[UR8][R22.64] ;  /* 0x0000000816037981 */ /* 0x002368000c1e1300 */
[----:B0-----:R-:W5:Y:S04]  /*1760*/  LDG.E.U8 R28, desc[UR8][R12.64+0x15] ;  /* 0x000015080c1c7981 */ /* 0x001f68000c1e1100 */
[----:B------:R-:W5:Y:S01]  /*1770*/  LDG.E.U8 R29, desc[UR8][R14.64+0x15] ;  /* 0x000015080e1d7981 */ /* 0x000f62000c1e1100 */
[----:B--2---:R-:W-:Y:S01]  /*1780*/  PRMT R10, R7, 0x3340, R10 ;  /* 0x00003340070a7816 */ /* 0x004fe2000000000a */
[----:B------:R-:W-:-:S05]  /*1790*/  VIADD R7, R6, UR6 ;  /* 0x0000000606077c36 */ /* 0x000fca0008000000 */
[C---:B------:R-:W-:Y:S01]  /*17a0*/  IADD3 R4, P0, PT, R7.reuse, UR10, RZ ;  /* 0x0000000a07047c10 */ /* 0x040fe2000ff1e0ff */
[----:B------:R-:W-:-:S04]  /*17b0*/  VIADD R7, R7, UR7 ;  /* 0x0000000707077c36 */ /* 0x000fc80008000000 */
[----:B------:R-:W-:Y:S01]  /*17c0*/  IMAD.X R5, RZ, RZ, UR11, P0 ;  /* 0x0000000bff057e24 */ /* 0x000fe200080e06ff */
[----:B-1----:R-:W-:-:S04]  /*17d0*/  IADD3 R22, P0, PT, R7, UR10, RZ ;  /* 0x0000000a07167c10 */ /* 0x002fc8000ff1e0ff */
[----:B------:R0:W2:Y:S01]  /*17e0*/  LDG.E.S8 R7, desc[UR8][R4.64] ;  /* 0x0000000804077981 */ /* 0x0000a2000c1e1300 */
[----:B------:R-:W-:Y:S01]  /*17f0*/  IMAD.X R23, RZ, RZ, UR11, P0 ;  /* 0x0000000bff177e24 */ /* 0x000fe200080e06ff */
[----:B----4-:R-:W-:-:S04]  /*1800*/  PRMT R25, R26, 0x3340, R25 ;  /* 0x000033401a197816 */ /* 0x010fc80000000019 */
[----:B------:R1:W2:Y:S01]  /*1810*/  LDG.E.S8 R26, desc[UR8][R22.64] ;  /* 0x00000008161a7981 */ /* 0x0002a2000c1e1300 */
[----:B------:R-:W-:Y:S01]  /*1820*/  UIADD3 UR6, UPT, UPT, UR4, 0xfe9000, URZ ;  /* 0x00fe900004067890 */ /* 0x000fe2000fffe0ff */
[----:B------:R-:W-:Y:S02]  /*1830*/  PRMT R10, R10, 0x5410, R8 ;  /* 0x000054100a0a7816 */ /* 0x000fe40000000008 */
[----:B---3--:R-:W-:Y:S01]  /*1840*/  PRMT R24, R17, 0x5410, R24 ;  /* 0x0000541011187816 */ /* 0x008fe20000000018 */
[----:B------:R-:W-:Y:S01]  /*1850*/  ULOP3.LUT UR6, UR6, 0xfff000, URZ, 0xc0, !UPT ;  /* 0x00fff00006067892 */ /* 0x000fe2000f8ec0ff */
[----:B------:R-:W3:Y:S03]  /*1860*/  LDG.E.U8 R17, desc[UR8][R12.64+0x16] ;  /* 0x000016080c117981 */ /* 0x000ee6000c1e1100 */
[----:B------:R-:W-:Y:S01]  /*1870*/  IDP.2A.LO.S16.S8 R24, R24, R10, RZ ;  /* 0x0000000a18187226 */ /* 0x000fe200000016ff */
[----:B------:R-:W-:Y:S01]  /*1880*/  PRMT R10, R25, 0x5410, R8 ;  /* 0x00005410190a7816 */ /* 0x000fe20000000008 */
[----:B------:R-:W-:-:S04]  /*1890*/  VIADD R25, R6, UR6 ;  /* 0x0000000606197c36 */ /* 0x000fc80008000000 */
[C---:B0-----:R-:W-:Y:S01]  /*18a0*/  VIADD R4, R25.reuse, UR7 ;  /* 0x0000000719047c36 */ /* 0x041fe20008000000 */
[----:B-1----:R-:W-:Y:S02]  /*18b0*/  IADD3 R22, P0, PT, R25, UR10, RZ ;  /* 0x0000000a19167c10 */ /* 0x002fe4000ff1e0ff */
[----:B-----5:R-:W-:Y:S02]  /*18c0*/  PRMT R27, R18, 0x5410, R27 ;  /* 0x00005410121b7816 */ /* 0x020fe4000000001b */
[----:B------:R-:W3:Y:S01]  /*18d0*/  LDG.E.U8 R18, desc[UR8][R14.64+0x16] ;  /* 0x000016080e127981 */ /* 0x000ee2000c1e1100 */
[----:B------:R-:W-:Y:S01]  /*18e0*/  IMAD.X R23, RZ, RZ, UR11, P0 ;  /* 0x0000000bff177e24 */ /* 0x000fe200080e06ff */
[----:B------:R-:W-:-:S04]  /*18f0*/  IADD3 R4, P0, PT, R4, UR10, RZ ;  /* 0x0000000a04047c10 */ /* 0x000fc8000ff1e0ff */
[----:B------:R-:W4:Y:S01]  /*1900*/  LDG.E.S8 R22, desc[UR8][R22.64] ;  /* 0x0000000816167981 */ /* 0x000f22000c1e1300 */
[----:B------:R-:W-:-:S05]  /*1910*/  IMAD.X R5, RZ, RZ, UR11, P0 ;  /* 0x0000000bff057e24 */ /* 0x000fca00080e06ff */
[----:B------:R0:W4:Y:S01]  /*1920*/  LDG.E.S8 R25, desc[UR8][R4.64] ;  /* 0x0000000804197981 */ /* 0x000122000c1e1300 */
[----:B------:R-:W-:-:S03]  /*1930*/  IDP.2A.LO.S16.S8 R27, R27, R10, RZ ;  /* 0x0000000a1b1b7226 */ /* 0x000fc600000016ff */
[----:B------:R-:W5:Y:S04]  /*1940*/  LDG.E.U8 R23, desc[UR8][R14.64+0x17] ;  /* 0x000017080e177981 */ /* 0x000f68000c1e1100 */
[----:B------:R1:W-:Y:S04]  /*1950*/  STS [R2+0x1300], R27 ;  /* 0x0013001b02007388 */ /* 0x0003e80000000800 */
[----:B-1----:R-:W5:Y:S01]  /*1960*/  LDG.E.U8 R27, desc[UR8][R12.64+0x17] ;  /* 0x000017080c1b7981 */ /* 0x002f62000c1e1100 */
[----:B------:R-:W-:-:S04]  /*1970*/  UIADD3 UR6, UPT, UPT, UR4, 0xfe8000, URZ ;  /* 0x00fe800004067890 */ /* 0x000fc8000fffe0ff */
[----:B------:R-:W-:-:S06]  /*1980*/  ULOP3.LUT UR6, UR6, 0xfff000, URZ, 0xc0, !UPT ;  /* 0x00fff00006067892 */ /* 0x000fcc000f8ec0ff */
[----:B0-----:R-:W-:Y:S01]  /*1990*/  VIADD R4, R6, UR6 ;  /* 0x0000000606047c36 */ /* 0x001fe20008000000 */
[----:B------:R-:W-:-:S04]  /*19a0*/  PRMT R19, R20, 0x5410, R19 ;  /* 0x0000541014137816 */ /* 0x000fc80000000013 */
[C---:B------:R-:W-:Y:S01]  /*19b0*/  IADD3 R10, P0, PT, R4.reuse, UR10, RZ ;  /* 0x0000000a040a7c10 */ /* 0x040fe2000ff1e0ff */
[----:B------:R-:W-:Y:S01]  /*19c0*/  VIADD R4, R4, UR7 ;  /* 0x0000000704047c36 */ /* 0x000fe20008000000 */
[----:B------:R-:W-:-:S03]  /*19d0*/  PRMT R20, R11, 0x3340, R16 ;  /* 0x000033400b147816 */ /* 0x000fc60000000010 */
[----:B------:R-:W-:Y:S01]  /*19e0*/  IMAD.X R11, RZ, RZ, UR11, P0 ;  /* 0x0000000bff0b7e24 */ /* 0x000fe200080e06ff */
[----:B------:R-:W-:Y:S01]  /*19f0*/  IADD3 R4, P0, PT, R4, UR10, RZ ;  /* 0x0000000a04047c10 */ /* 0x000fe2000ff1e0ff */
[----:B------:R-:W-:Y:S01]  /*1a00*/  UIADD3 UR6, UPT, UPT, UR4, 0xfe7000, URZ ;  /* 0x00fe700004067890 */ /* 0x000fe2000fffe0ff */
[----:B------:R0:W-:Y:S03]  /*1a10*/  STS [R2+0x1200], R24 ;  /* 0x0012001802007388 */ /* 0x0001e60000000800 */
[----:B------:R-:W-:Y:S01]  /*1a20*/  IMAD.X R5, RZ, RZ, UR11, P0 ;  /* 0x0000000bff057e24 */ /* 0x000fe200080e06ff */
[----:B------:R-:W5:Y:S01]  /*1a30*/  LDG.E.S8 R16, desc[UR8][R10.64] ;  /* 0x000000080a107981 */ /* 0x000f62000c1e1300 */
[----:B------:R-:W-:Y:S01]  /*1a40*/  ULOP3.LUT UR6, UR6, 0xfff000, URZ, 0xc0, !UPT ;  /* 0x00fff00006067892 */ /* 0x000fe2000f8ec0ff */
[----:B0-----:R-:W-:Y:S02]  /*1a50*/  PRMT R24, R20, 0x5410, R8 ;  /* 0x0000541014187816 */ /* 0x001fe40000000008 */
[----:B------:R0:W5:Y:S03]  /*1a60*/  LDG.E.S8 R20, desc[UR8][R4.64] ;  /* 0x0000000804147981 */ /* 0x000166000c1e1300 */
[----:B0-----:R-:W-:Y:S01]  /*1a70*/  VIADD R4, R6, UR6 ;  /* 0x0000000606047c36 */ /* 0x001fe20008000000 */
[----:B------:R-:W-:Y:S01]  /*1a80*/  UIADD3 UR6, UPT, UPT, UR4, 0xfe6000, URZ ;  /* 0x00fe600004067890 */ /* 0x000fe2000fffe0ff */
[----:B------:R-:W-:-:S02]  /*1a90*/  IDP.2A.LO.S16.S8 R5, R19, R24, RZ ;  /* 0x0000001813057226 */ /* 0x000fc400000016ff */
[----:B------:R-:W5:Y:S01]  /*1aa0*/  LDG.E.U8 R24, desc[UR8][R12.64+0x18] ;  /* 0x000018080c187981 */ /* 0x000f62000c1e1100 */
[C---:B------:R-:W-:Y:S02]  /*1ab0*/  IADD3 R10, P0, PT, R4.reuse, UR10, RZ ;  /* 0x0000000a040a7c10 */ /* 0x040fe4000ff1e0ff */
[----:B------:R-:W-:Y:S01]  /*1ac0*/  IADD3 R4, PT, PT, R4, UR7, RZ ;  /* 0x0000000704047c10 */ /* 0x000fe2000fffe0ff */
[----:B------:R-:W5:Y:S01]  /*1ad0*/  LDG.E.U8 R19, desc[UR8][R14.64+0x18] ;  /* 0x000018080e137981 */ /* 0x000f62000c1e1100 */
[----:B------:R-:W-:Y:S01]  /*1ae0*/  ULOP3.LUT UR6, UR6, 0xfff000, URZ, 0xc0, !UPT ;  /* 0x00fff00006067892 */ /* 0x000fe2000f8ec0ff */
[----:B------:R-:W-:Y:S01]  /*1af0*/  PRMT R3, R21, 0x5410, R3 ;  /* 0x0000541015037816 */ /* 0x000fe20000000003 */
[----:B------:R-:W-:Y:S01]  /*1b00*/  IMAD.X R11, RZ, RZ, UR11, P0 ;  /* 0x0000000bff0b7e24 */ /* 0x000fe200080e06ff */
[----:B------:R-:W-:Y:S02]  /*1b10*/  IADD3 R4, P0, PT, R4, UR10, RZ ;  /* 0x0000000a04047c10 */ /* 0x000fe4000ff1e0ff */
[----:B------:R-:W-:-:S04]  /*1b20*/  PRMT R29, R29, 0x3340, R28 ;  /* 0x000033401d1d7816 */ /* 0x000fc8000000001c */
[----:B------:R-:W-:Y:S01]  /*1b30*/  PRMT R28, R29, 0x5410, R8 ;  /* 0x000054101d1c7816 */ /* 0x000fe20000000008 */
[----:B------:R0:W-:Y:S04]  /*1b40*/  STS [R2+0x1400], R5 ;  /* 0x0014000502007388 */ /* 0x0001e80000000800 */
[----:B------:R-:W-:Y:S02]  /*1b50*/  IDP.2A.LO.S16.S8 R21, R3, R28, RZ ;  /* 0x0000001c03157226 */ /* 0x000fe400000016ff */
[----:B------:R-:W5:Y:S04]  /*1b60*/  LDG.E.U8 R3, desc[UR8][R12.64+0x19] ;  /* 0x000019080c037981 */ /* 0x000f68000c1e1100 */
[----:B------:R-:W5:Y:S01]  /*1b70*/  LDG.E.U8 R28, desc[UR8][R14.64+0x19] ;  /* 0x000019080e1c7981 */ /* 0x000f62000c1e1100 */
[----:B0-----:R-:W-:-:S05]  /*1b80*/  IMAD.X R5, RZ, RZ, UR11, P0 ;  /* 0x0000000bff057e24 */ /* 0x001fca00080e06ff */
[----:B------:R0:W5:Y:S04]  /*1b90*/  LDG.E.S8 R29, desc[UR8][R4.64] ;  /* 0x00000008041d7981 */ /* 0x000168000c1e1300 */
[----:B------:R1:W-:Y:S04]  /*1ba0*/  STS [R2+0x1500], R21 ;  /* 0x0015001502007388 */ /* 0x0003e80000000800 */
[----:B-1----:R1:W5:Y:S01]  /*1bb0*/  LDG.E.S8 R21, desc[UR8][R10.64] ;  /* 0x000000080a157981 */ /* 0x002362000c1e1300 */
[----:B--2---:R-:W-:Y:S01]  /*1bc0*/  PRMT R26, R26, 0x5410, R7 ;  /* 0x000054101a1a7816 */ /* 0x004fe20000000007 */
[----:B------:R-:W-:-:S05]  /*1bd0*/  VIADD R7, R6, UR6 ;  /* 0x0000000606077c36 */ /* 0x000fca0008000000 */
[C---:B0-----:R-:W-:Y:S01]  /*1be0*/  IADD3 R4, P0, PT, R7.reuse, UR10, RZ ;  /* 0x0000000a07047c10 */ /* 0x041fe2000ff1e0ff */
[----:B------:R-:W-:-:S04]  /*1bf0*/  VIADD R7, R7, UR7 ;  /* 0x0000000707077c36 */ /* 0x000fc80008000000 */
[----:B------:R-:W-:Y:S01]  /*1c00*/  IMAD.X R5, RZ, RZ, UR11, P0 ;  /* 0x0000000bff057e24 */ /* 0x000fe200080e06ff */
[----:B-1----:R-:W-:-:S04]  /*1c10*/  IADD3 R10, P0, PT, R7, UR10, RZ ;  /* 0x0000000a070a7c10 */ /* 0x002fc8000ff1e0ff */
[----:B------:R0:W2:Y:S01]  /*1c20*/  LDG.E.S8 R7, desc[UR8][R4.64] ;  /* 0x0000000804077981 */ /* 0x0000a2000c1e1300 */
[----:B------:R-:W-:Y:S01]  /*1c30*/  IMAD.X R11, RZ, RZ, UR11, P0 ;  /* 0x0000000bff0b7e24 */ /* 0x000fe200080e06ff */
[----:B---3--:R-:W-:-:S04]  /*1c40*/  PRMT R17, R18, 0x3340, R17 ;  /* 0x0000334012117816 */ /* 0x008fc80000000011 */
[----:B------:R1:W2:Y:S01]  /*1c50*/  LDG.E.S8 R18, desc[UR8][R10.64] ;  /* 0x000000080a127981 */ /* 0x0002a2000c1e1300 */
[----:B------:R-:W-:-:S05]  /*1c60*/  PRMT R17, R17, 0x5410, R8 ;  /* 0x0000541011117816 */ /* 0x000fca0000000008 */
[----:B0-----:R-:W-:Y:S02]  /*1c70*/  IDP.2A.LO.S16.S8 R5, R26, R17, RZ ;  /* 0x000000111a057226 */ /* 0x001fe400000016ff */
[----:B------:R-:W3:Y:S01]  /*1c80*/  LDG.E.U8 R17, desc[UR8][R14.64+0x1a] ;  /* 0x00001a080e117981 */ /* 0x000ee2000c1e1100 */
[----:B----4-:R-:W-:-:S03]  /*1c90*/  PRMT R25, R25, 0x5410, R22 ;  /* 0x0000541019197816 */ /* 0x010fc60000000016 */
[----:B------:R-:W3:Y:S04]  /*1ca0*/  LDG.E.U8 R22, desc[UR8][R12.64+0x1a] ;  /* 0x00001a080c167981 */ /* 0x000ee8000c1e1100 */
[----:B------:R-:W4:Y:S01]  /*1cb0*/  LDG.E.U8 R26, desc[UR8][R12.64+0x1b] ;  /* 0x00001b080c1a7981 */ /* 0x000f22000c1e1100 */
[----:B-----5:R-:W-:-:S03]  /*1cc0*/  PRMT R27, R23, 0x3340, R27 ;  /* 0x00003340171b7816 */ /* 0x020fc6000000001b */
[----:B------:R-:W4:Y:S01]  /*1cd0*/  LDG.E.U8 R23, desc[UR8][R14.64+0x1b] ;  /* 0x00001b080e177981 */ /* 0x000f22000c1e1100 */
[----:B------:R-:W-:Y:S01]  /*1ce0*/  UIADD3 UR6, UPT, UPT, UR4, 0xfe5000, URZ ;  /* 0x00fe500004067890 */ /* 0x000fe2000fffe0ff */
[----:B------:R-:W-:-:S03]  /*1cf0*/  PRMT R4, R27, 0x5410, R8 ;  /* 0x000054101b047816 */ /* 0x000fc60000000008 */
[----:B------:R-:W-:Y:S02]  /*1d00*/  ULOP3.LUT UR6, UR6, 0xfff000, URZ, 0xc0, !UPT ;  /* 0x00fff00006067892 */ /* 0x000fe4000f8ec0ff */
[----:B------:R-:W-:-:S04]  /*1d10*/  IDP.2A.LO.S16.S8 R25, R25, R4, RZ ;  /* 0x0000000419197226 */ /* 0x000fc800000016ff */
[----:B------:R-:W-:Y:S01]  /*1d20*/  VIADD R4, R6, UR6 ;  /* 0x0000000606047c36 */ /* 0x000fe20008000000 */
[----:B------:R-:W-:-:S04]  /*1d30*/  UIADD3 UR6, UPT, UPT, UR4, 0xfe4000, URZ ;  /* 0x00fe400004067890 */ /* 0x000fc8000fffe0ff */
[C---:B-1----:R-:W-:Y:S01]  /*1d40*/  IADD3 R10, P0, PT, R4.reuse, UR10, RZ ;  /* 0x0000000a040a7c10 */ /* 0x042fe2000ff1e0ff */
[----:B------:R-:W-:Y:S01]  /*1d50*/  VIADD R4, R4, UR7 ;  /* 0x0000000704047c36 */ /* 0x000fe20008000000 */
[----:B------:R-:W-:-:S03]  /*1d60*/  ULOP3.LUT UR6, UR6, 0xfff000, URZ, 0xc0, !UPT ;  /* 0x00fff00006067892 */ /* 0x000fc6000f8ec0ff */
[----:B------:R-:W-:Y:S01]  /*1d70*/  IMAD.X R11, RZ, RZ, UR11, P0 ;  /* 0x0000000bff0b7e24 */ /* 0x000fe200080e06ff */
[----:B------:R-:W-:Y:S01]  /*1d80*/  IADD3 R4, P0, PT, R4, UR10, RZ ;  /* 0x0000000a04047c10 */ /* 0x000fe2000ff1e0ff */
[----:B------:R0:W-:Y:S04]  /*1d90*/  STS [R2+0x1600], R5 ;  /* 0x0016000502007388 */ /* 0x0001e80000000800 */
[----:B0-----:R-:W-:Y:S01]  /*1da0*/  IMAD.X R5, RZ, RZ, UR11, P0 ;  /* 0x0000000bff057e24 */ /* 0x001fe200080e06ff */
[----:B------:R-:W-:Y:S01]  /*1db0*/  PRMT R20, R20, 0x5410, R16 ;  /* 0x0000541014147816 */ /* 0x000fe20000000010 */
[----:B------:R-:W-:-:S03]  /*1dc0*/  VIADD R16, R6, UR6 ;  /* 0x0000000606107c36 */ /* 0x000fc60008000000 */
[----:B------:R0:W5:Y:S01]  /*1dd0*/  LDG.E.S8 R27, desc[UR8][R4.64] ;  /* 0x00000008041b7981 */ /* 0x000162000c1e1300 */
[----:B------:R-:W-:-:S03]  /*1de0*/  UIADD3 UR6, UPT, UPT, UR4, 0xfe3000, URZ ;  /* 0x00fe300004067890 */ /* 0x000fc6000fffe0ff */
[----:B------:R1:W-:Y:S01]  /*1df0*/  STS [R2+0x1700], R25 ;  /* 0x0017001902007388 */ /* 0x0003e20000000800 */
[C---:B0-----:R-:W-:Y:S01]  /*1e00*/  IADD3 R4, P0, PT, R16.reuse, UR10, RZ ;  /* 0x0000000a10047c10 */ /* 0x041fe2000ff1e0ff */
[----:B------:R-:W-:Y:S01]  /*1e10*/  VIADD R16, R16, UR7 ;  /* 0x0000000710107c36 */ /* 0x000fe20008000000 */
[----:B------:R-:W-:Y:S01]  /*1e20*/  ULOP3.LUT UR6, UR6, 0xfff000, URZ, 0xc0, !UPT ;  /* 0x00fff00006067892 */ /* 0x000fe2000f8ec0ff */
[----:B-1----:R0:W5:Y:S02]  /*1e30*/  LDG.E.S8 R25, desc[UR8][R10.64] ;  /* 0x000000080a197981 */ /* 0x002164000c1e1300 */
[----:B------:R-:W-:Y:S01]  /*1e40*/  IMAD.X R5, RZ, RZ, UR11, P0 ;  /* 0x0000000bff057e24 */ /* 0x000fe200080e06ff */
[----:B------:R-:W-:Y:S02]  /*1e50*/  PRMT R19, R19, 0x3340, R24 ;  /* 0x0000334013137816 */ /* 0x000fe40000000018 */
[----:B0-----:R-:W-:Y:S02]  /*1e60*/  IADD3 R10, P0, PT, R16, UR10, RZ ;  /* 0x0000000a100a7c10 */ /* 0x001fe4000ff1e0ff */
[----:B------:R0:W5:Y:S01]  /*1e70*/  LDG.E.S8 R16, desc[UR8][R4.64] ;  /* 0x0000000804107981 */ /* 0x000162000c1e1300 */
[----:B------:R-:W-:-:S02]  /*1e80*/  PRMT R24, R19, 0x5410, R8 ;  /* 0x0000541013187816 */ /* 0x000fc40000000008 */
[----:B------:R-:W-:Y:S02]  /*1e90*/  IMAD.X R11, RZ, RZ, UR11, P0 ;  /* 0x0000000bff0b7e24 */ /* 0x000fe400080e06ff */
[----:B0-----:R-:W-:-:S03]  /*1ea0*/  VIADD R4, R6, UR6 ;  /* 0x0000000606047c36 */ /* 0x001fc60008000000 */
[----:B------:R0:W5:Y:S01]  /*1eb0*/  LDG.E.S8 R19, desc[UR8][R10.64] ;  /* 0x000000080a137981 */ /* 0x000162000c1e1300 */
[----:B------:R-:W-:Y:S01]  /*1ec0*/  IDP.2A.LO.S16.S8 R20, R20, R24, RZ ;  /* 0x0000001814147226 */ /* 0x000fe200000016ff */
[----:B------:R-:W-:Y:S02]  /*1ed0*/  PRMT R28, R28, 0x3340, R3 ;  /* 0x000033401c1c7816 */ /* 0x000fe40000000003 */
[----:B------:R-:W5:Y:S04]  /*1ee0*/  LDG.E.U8 R3, desc[UR8][R12.64+0x1c] ;  /* 0x00001c080c037981 */ /* 0x000f68000c1e1100 */
[----:B------:R-:W5:Y:S01]  /*1ef0*/  LDG.E.U8 R24, desc[UR8][R14.64+0x1c] ;  /* 0x00001c080e187981 */ /* 0x000f62000c1e1100 */
[C---:B0-----:R-:W-:Y:S01]  /*1f00*/  IADD3 R10, P0, PT, R4.reuse, UR10, RZ ;  /* 0x0000000a040a7c10 */ /* 0x041fe2000ff1e0ff */
[----:B------:R-:W-:-:S04]  /*1f10*/  VIADD R4, R4, UR7 ;  /* 0x0000000704047c36 */ /* 0x000fc80008000000 */
[----:B------:R-:W-:Y:S01]  /*1f20*/  IMAD.X R11, RZ, RZ, UR11, P0 ;  /* 0x0000000bff0b7e24 */ /* 0x000fe200080e06ff */
[----:B------:R-:W-:Y:S02]  /*1f30*/  IADD3 R4, P0, PT, R4, UR10, RZ ;  /* 0x0000000a04047c10 */ /* 0x000fe4000ff1e0ff */
[----:B------:R-:W-:Y:S01]  /*1f40*/  PRMT R28, R28, 0x5410, R8 ;  /* 0x000054101c1c7816 */ /* 0x000fe20000000008 */
[----:B------:R-:W-:Y:S02]  /*1f50*/  UIADD3 UR6, UPT, UPT, UR4, 0xfe2000, URZ ;  /* 0x00fe200004067890 */ /* 0x000fe4000fffe0ff */
[----:B------:R-:W-:Y:S01]  /*1f60*/  IMAD.X R5, RZ, RZ, UR11, P0 ;  /* 0x0000000bff057e24 */ /* 0x000fe200080e06ff */
[----:B------:R-:W-:Y:S01]  /*1f70*/  PRMT R29, R29, 0x5410, R21 ;  /* 0x000054101d1d7816 */ /* 0x000fe20000000015 */
[----:B------:R-:W-:Y:S01]  /*1f80*/  ULOP3.LUT UR6, UR6, 0xfff000, URZ, 0xc0, !UPT ;  /* 0x00fff00006067892 */ /* 0x000fe2000f8ec0ff */
[----:B------:R0:W5:Y:S03]  /*1f90*/  LDG.E.S8 R21, desc[UR8][R10.64] ;  /* 0x000000080a157981 */ /* 0x000166000c1e1300 */
[----:B------:R-:W-:-:S02]  /*1fa0*/  IDP.2A.LO.S16.S8 R29, R29, R28, RZ ;  /* 0x0000001c1d1d7226 */ /* 0x000fc400000016ff */
[----:B------:R1:W5:Y:S04]  /*1fb0*/  LDG.E.S8 R28, desc[UR8][R4.64] ;  /* 0x00000008041c7981 */ /* 0x000368000c1e1300 */
[----:B------:R0:W-:Y:S04]  /*1fc0*/  STS [R2+0x1800], R20 ;  /* 0x0018001402007388 */ /* 0x0001e80000000800 */
[----:B------:R1:W-:Y:S04]  /*1fd0*/  STS [R2+0x1900], R29 ;  /* 0x0019001d02007388 */ /* 0x0003e80000000800 */
[----:B0-----:R-:W5:Y:S04]  /*1fe0*/  LDG.E.U8 R20, desc[UR8][R14.64+0x1d] ;  /* 0x00001d080e147981 */ /* 0x001f68000c1e1100 */
[----:B-1----:R-:W5:Y:S01]  /*1ff0*/  LDG.E.U8 R29, desc[UR8][R12.64+0x1d] ;  /* 0x00001d080c1d7981 */ /* 0x002f62000c1e1100 */
[----:B--2---:R-:W-:Y:S01]  /*2000*/  PRMT R18, R18, 0x5410, R7 ;  /* 0x0000541012127816 */ /* 0x004fe20000000007 */
[----:B------:R-:W-:-:S05]  /*2010*/  VIADD R7, R6, UR6 ;  /* 0x0000000606077c36 */ /* 0x000fca0008000000 */
[C---:B------:R-:W-:Y:S02]  /*2020*/  IADD3 R10, P0, PT, R7.reuse, UR10, RZ ;  /* 0x0000000a070a7c10 */ /* 0x040fe4000ff1e0ff */
[----:B------:R-:W-:-:S03]  /*2030*/  IADD3 R4, PT, PT, R7, UR7, RZ ;  /* 0x0000000707047c10 */ /* 0x000fc6000fffe0ff */
[----:B------:R-:W-:Y:S01]  /*2040*/  IMAD.X R11, RZ, RZ, UR11, P0 ;  /* 0x0000000bff0b7e24 */ /* 0x000fe200080e06ff */
[----:B------:R-:W-:Y:S02]  /*2050*/  IADD3 R4, P0, PT, R4, UR10, RZ ;  /* 0x0000000a04047c10 */ /* 0x000fe4000ff1e0ff */
[----:B---3--:R-:W-:Y:S02]  /*2060*/  PRMT R17, R17, 0x3340, R22 ;  /* 0x0000334011117816 */ /* 0x008fe40000000016 */
[----:B------:R0:W2:Y:S01]  /*2070*/  LDG.E.S8 R7, desc[UR8][R10.64] ;  /* 0x000000080a077981 */ /* 0x0000a2000c1e1300 */
[----:B------:R-:W-:Y:S01]  /*2080*/  IMAD.X R5, RZ, RZ, UR11, P0 ;  /* 0x0000000bff057e24 */ /* 0x000fe200080e06ff */
[----:B------:R-:W-:-:S04]  /*2090*/  PRMT R17, R17, 0x5410, R8 ;  /* 0x0000541011117816 */ /* 0x000fc80000000008 */
[----:B------:R1:W2:Y:S01]  /*20a0*/  LDG.E.S8 R22, desc[UR8][R4.64] ;  /* 0x0000000804167981 */ /* 0x0002a2000c1e1300 */
[----:B------:R-:W-:-:S03]  /*20b0*/  IDP.2A.LO.S16.S8 R17, R18, R17, RZ ;  /* 0x0000001112117226 */ /* 0x000fc600000016ff */
[----:B------:R-:W3:Y:S01]  /*20c0*/  LDG.E.U8 R18, desc[UR8][R14.64+0x1e] ;  /* 0x00001e080e127981 */ /* 0x000ee2000c1e1100 */
[----:B----4-:R-:W-:-:S03]  /*20d0*/  PRMT R26, R23, 0x3340, R26 ;  /* 0x00003340171a7816 */ /* 0x010fc6000000001a */
[----:B------:R-:W3:Y:S01]  /*20e0*/  LDG.E.U8 R23, desc[UR8][R12.64+0x1e] ;  /* 0x00001e080c177981 */ /* 0x000ee2000c1e1100 */
[----:B------:R-:W-:-:S04]  /*20f0*/  UIADD3 UR6, UPT, UPT, UR4, 0xfe1000, URZ ;  /* 0x00fe100004067890 */ /* 0x000fc8000fffe0ff */
[----:B------:R-:W-:-:S06]  /*2100*/  ULOP3.LUT UR6, UR6, 0xfff000, URZ, 0xc0, !UPT ;  /* 0x00fff00006067892 */ /* 0x000fcc000f8ec0ff */
[----:B0-----:R-:W-:-:S04]  /*2110*/  VIADD R11, R6, UR6 ;  /* 0x00000006060b7c36 */ /* 0x001fc80008000000 */
[C---:B-1----:R-:W-:Y:S01]  /*2120*/  VIADD R4, R11.reuse, UR7 ;  /* 0x000000070b047c36 */ /* 0x042fe20008000000 */
[----:B------:R-:W-:-:S05]  /*2130*/  IADD3 R10, P0, PT, R11, UR10, RZ ;  /* 0x0000000a0b0a7c10 */ /* 0x000fca000ff1e0ff */
[----:B------:R-:W-:Y:S01]  /*2140*/  IMAD.X R11, RZ, RZ, UR11, P0 ;  /* 0x0000000bff0b7e24 */ /* 0x000fe200080e06ff */
[----:B------:R-:W-:Y:S02]  /*2150*/  IADD3 R4, P0, PT, R4, UR10, RZ ;  /* 0x0000000a04047c10 */ /* 0x000fe4000ff1e0ff */
[----:B------:R-:W-:-:S03]  /*2160*/  PRMT R26, R26, 0x5410, R8 ;  /* 0x000054101a1a7816 */ /* 0x000fc60000000008 */
[----:B------:R-:W-:Y:S01]  /*2170*/  IMAD.X R5, RZ, RZ, UR11, P0 ;  /* 0x0000000bff057e24 */ /* 0x000fe200080e06ff */
[----:B------:R-:W-:-:S04]  /*2180*/  UIADD3 UR6, UPT, UPT, UR4, 0xfe0000, URZ ;  /* 0x00fe000004067890 */ /* 0x000fc8000fffe0ff */
[----:B------:R-:W-:Y:S01]  /*2190*/  ULOP3.LUT UR6, UR6, 0xfff000, URZ, 0xc0, !UPT ;  /* 0x00fff00006067892 */ /* 0x000fe2000f8ec0ff */
[----:B-----5:R-:W-:Y:S02]  /*21a0*/  PRMT R27, R27, 0x5410, R25 ;  /* 0x000054101b1b7816 */ /* 0x020fe40000000019 */
[----:B------:R0:W4:Y:S03]  /*21b0*/  LDG.E.S8 R25, desc[UR8][R10.64] ;  /* 0x000000080a197981 */ /* 0x000126000c1e1300 */
[----:B------:R-:W-:Y:S02]  /*21c0*/  IDP.2A.LO.S16.S8 R27, R27, R26, RZ ;  /* 0x0000001a1b1b7226 */ /* 0x000fe400000016ff */
[----:B------:R1:W4:Y:S01]  /*21d0*/  LDG.E.S8 R26, desc[UR8][R4.64] ;  /* 0x00000008041a7981 */ /* 0x000322000c1e1300 */
[----:B0-----:R-:W-:Y:S01]  /*21e0*/  VIADD R11, R6, UR6 ;  /* 0x00000006060b7c36 */ /* 0x001fe20008000000 */
[----:B------:R-:W-:-:S04]  /*21f0*/  UIADD3 UR6, UPT, UPT, UR4, 0xfdf000, URZ ;  /* 0x00fdf00004067890 */ /* 0x000fc8000fffe0ff */
[C---:B------:R-:W-:Y:S01]  /*2200*/  IADD3 R10, P0, PT, R11.reuse, UR10, RZ ;  /* 0x0000000a0b0a7c10 */ /* 0x040fe2000ff1e0ff */
[----:B-1----:R-:W-:Y:S01]  /*2210*/  VIADD R4, R11, UR7 ;  /* 0x000000070b047c36 */ /* 0x002fe20008000000 */
[----:B------:R-:W-:Y:S02]  /*2220*/  PRMT R19, R19, 0x5410, R16 ;  /* 0x0000541013137816 */ /* 0x000fe40000000010 */
[----:B------:R-:W5:Y:S01]  /*2230*/  LDG.E.U8 R16, desc[UR8][R12.64+0x1f] ;  /* 0x00001f080c107981 */ /* 0x000f62000c1e1100 */
[----:B------:R-:W-:-:S03]  /*2240*/  PRMT R24, R24, 0x3340, R3 ;  /* 0x0000334018187816 */ /* 0x000fc60000000003 */
[----:B------:R-:W5:Y:S01]  /*2250*/  LDG.E.U8 R3, desc[UR8][R14.64+0x1f] ;  /* 0x00001f080e037981 */ /* 0x000f62000c1e1100 */
[----:B------:R-:W-:Y:S01]  /*2260*/  PRMT R24, R24, 0x5410, R8 ;  /* 0x0000541018187816 */ /* 0x000fe20000000008 */
[----:B------:R-:W-:-:S04]  /*2270*/  ULOP3.LUT UR6, UR6, 0xfff000, URZ, 0xc0, !UPT ;  /* 0x00fff00006067892 */ /* 0x000fc8000f8ec0ff */
[----:B------:R-:W-:Y:S02]  /*2280*/  IDP.2A.LO.S16.S8 R19, R19, R24, RZ ;  /* 0x0000001813137226 */ /* 0x000fe400000016ff */
[----:B------:R-:W-:Y:S01]  /*2290*/  IMAD.X R11, RZ, RZ, UR11, P0 ;  /* 0x0000000bff0b7e24 */ /* 0x000fe200080e06ff */
[----:B------:R-:W-:Y:S01]  /*22a0*/  IADD3 R4, P0, PT, R4, UR10, RZ ;  /* 0x0000000a04047c10 */ /* 0x000fe2000ff1e0ff */
[----:B------:R-:W5:Y:S04]  /*22b0*/  LDG.E.U8 R24, desc[UR8][R12.64+0x20] ;  /* 0x000020080c187981 */ /* 0x000f68000c1e1100 */
[----:B------:R0:W-:Y:S01]  /*22c0*/  STS [R2+0x1c00], R19 ;  /* 0x001c001302007388 */ /* 0x0001e20000000800 */
[----:B------:R-:W-:Y:S01]  /*22d0*/  PRMT R28, R28, 0x5410, R21 ;  /* 0x000054101c1c7816 */ /* 0x000fe20000000015 */
[----:B------:R-:W-:-:S02]  /*22e0*/  VIADD R21, R6, UR6 ;  /* 0x0000000606157c36 */ /* 0x000fc40008000000 */
[----:B0-----:R-:W5:Y:S01]  /*22f0*/  LDG.E.U8 R19, desc[UR8][R14.64+0x20] ;  /* 0x000020080e137981 */ /* 0x001f62000c1e1100 */
[----:B------:R-:W-:-:S03]  /*2300*/  IMAD.X R5, RZ, RZ, UR11, P0 ;  /* 0x0000000bff057e24 */ /* 0x000fc600080e06ff */
[----:B------:R0:W-:Y:S04]  /*2310*/  STS [R2+0x1b00], R27 ;  /* 0x001b001b02007388 */ /* 0x0001e80000000800 */
[----:B------:R1:W-:Y:S01]  /*2320*/  STS [R2+0x1a00], R17 ;  /* 0x001a001102007388 */ /* 0x0003e20000000800 */
[----:B------:R-:W-:-:S03]  /*2330*/  PRMT R29, R20, 0x3340, R29 ;  /* 0x00003340141d7816 */ /* 0x000fc6000000001d */
[----:B------:R-:W5:Y:S01]  /*2340*/  LDG.E.S8 R4, desc[UR8][R4.64] ;  /* 0x0000000804047981 */ /* 0x000f62000c1e1300 */
[C---:B------:R-:W-:Y:S01]  /*2350*/  IADD3 R20, P0, PT, R21.reuse, UR10, RZ ;  /* 0x0000000a15147c10 */ /* 0x040fe2000ff1e0ff */
[----:B0-----:R-:W-:Y:S02]  /*2360*/  VIADD R27, R21, UR7 ;  /* 0x00000007151b7c36 */ /* 0x001fe40008000000 */
[----:B-1----:R0:W5:Y:S02]  /*2370*/  LDG.E.S8 R17, desc[UR8][R10.64] ;  /* 0x000000080a117981 */ /* 0x002164000c1e1300 */
[----:B------:R-:W-:Y:S01]  /*2380*/  IMAD.X R21, RZ, RZ, UR11, P0 ;  /* 0x0000000bff157e24 */ /* 0x000fe200080e06ff */
[----:B0-----:R-:W-:-:S04]  /*2390*/  IADD3 R10, P0, PT, R27, UR10, RZ ;  /* 0x0000000a1b0a7c10 */ /* 0x001fc8000ff1e0ff */
[----:B------:R-:W5:Y:S01]  /*23a0*/  LDG.E.S8 R27, desc[UR8][R20.64] ;  /* 0x00000008141b7981 */ /* 0x000f62000c1e1300 */
[----:B------:R-:W-:-:S05]  /*23b0*/  IMAD.X R11, RZ, RZ, UR11, P0 ;  /* 0x0000000bff0b7e24 */ /* 0x000fca00080e06ff */
[----:B------:R2:W5:Y:S01]  /*23c0*/  LDG.E.S8 R5, desc[UR8][R10.64] ;  /* 0x000000080a057981 */ /* 0x000562000c1e1300 */
[----:B------:R-:W-:-:S05]  /*23d0*/  PRMT R29, R29, 0x5410, R8 ;  /* 0x000054101d1d7816 */ /* 0x000fca0000000008 */
[----:B------:R-:W-:Y:S01]  /*23e0*/  IDP.2A.LO.S16.S8 R29, R28, R29, RZ ;  /* 0x0000001d1c1d7226 */ /* 0x000fe200000016ff */
[----:B--2---:R-:W-:Y:S02]  /*23f0*/  PRMT R10, R22, 0x5410, R7 ;  /* 0x00005410160a7816 */ /* 0x004fe40000000007 */
[----:B------:R-:W2:Y:S04]  /*2400*/  LDG.E.U8 R7, desc[UR8][R12.64+0x21] ;  /* 0x000021080c077981 */ /* 0x000ea8000c1e1100 */
[----:B------:R-:W2:Y:S01]  /*2410*/  LDG.E.U8 R22, desc[UR8][R14.64+0x21] ;  /* 0x000021080e167981 */ /* 0x000ea2000c1e1100 */
[----:B---3--:R-:W-:-:S03]  /*2420*/  PRMT R28, R18, 0x3340, R23 ;  /* 0x00003340121c7816 */ /* 0x008fc60000000017 */
[----:B------:R-:W3:Y:S04]  /*2430*/  LDG.E.U8 R18, desc[UR8][R12.64+0x22] ;  /* 0x000022080c127981 */ /* 0x000ee8000c1e1100 */
[----:B------:R-:W3:Y:S01]  /*2440*/  LDG.E.U8 R23, desc[UR8][R14.64+0x22] ;  /* 0x000022080e177981 */ /* 0x000ee2000c1e1100 */
[----:B------:R-:W-:Y:S01]  /*2450*/  UIADD3 UR6, UPT, UPT, UR4, 0xfde000, URZ ;  /* 0x00fde00004067890 */ /* 0x000fe2000fffe0ff */
[----:B------:R-:W-:-:S03]  /*2460*/  PRMT R21, R28, 0x5410, R8 ;  /* 0x000054101c157816 */ /* 0x000fc60000000008 */
[----:B------:R-:W-:Y:S02]  /*2470*/  ULOP3.LUT UR6, UR6, 0xfff000, URZ, 0xc0, !UPT ;  /* 0x00fff00006067892 */ /* 0x000fe4000f8ec0ff */
[----:B------:R-:W-:-:S04]  /*2480*/  IDP.2A.LO.S16.S8 R28, R10, R21, RZ ;  /* 0x000000150a1c7226 */ /* 0x000fc800000016ff */
[----:B------:R-:W-:-:S05]  /*2490*/  VIADD R10, R6, UR6 ;  /* 0x00000006060a7c36 */ /* 0x000fca0008000000 */
[C---:B------:R-:W-:Y:S01]  /*24a0*/  IADD3 R20, P0, PT, R10.reuse, UR10, RZ ;  /* 0x0000000a0a147c10 */ /* 0x040fe2000ff1e0ff */
[----:B------:R-:W-:Y:S01]  /*24b0*/  VIADD R10, R10, UR7 ;  /* 0x000000070a0a7c36 */ /* 0x000fe20008000000 */
[----:B------:R-:W-:-:S03]  /*24c0*/  UIADD3 UR6, UPT, UPT, UR4, 0xfdd000, URZ ;  /* 0x00fdd00004067890 */ /* 0x000fc6000fffe0ff */
[----:B------:R-:W-:Y:S01]  /*24d0*/  IMAD.X R21, RZ, RZ, UR11, P0 ;  /* 0x0000000bff157e24 */ /* 0x000fe200080e06ff */
[----:B------:R-:W-:Y:S01]  /*24e0*/  IADD3 R10, P0, PT, R10, UR10, RZ ;  /* 0x0000000a0a0a7c10 */ /* 0x000fe2000ff1e0ff */
[----:B------:R-:W-:-:S04]  /*24f0*/  ULOP3.LUT UR6, UR6, 0xfff000, URZ, 0xc0, !UPT ;  /* 0x00fff00006067892 */ /* 0x000fc8000f8ec0ff */
[----:B------:R-:W-:Y:S01]  /*2500*/  IMAD.X R11, RZ, RZ, UR11, P0 ;  /* 0x0000000bff0b7e24 */ /* 0x000fe200080e06ff */
[----:B------:R0:W-:Y:S04]  /*2510*/  STS [R2+0x1d00], R29 ;  /* 0x001d001d02007388 */ /* 0x0001e80000000800 */
[----:B------:R1:W-:Y:S04]  /*2520*/  STS [R2+0x1e00], R28 ;  /* 0x001e001c02007388 */ /* 0x0003e80000000800 */
[----:B0-----:R0:W3:Y:S04]  /*2530*/  LDG.E.S8 R29, desc[UR8][R10.64] ;  /* 0x000000080a1d7981 */ /* 0x0010e8000c1e1300 */
[----:B-1----:R1:W3:Y:S01]  /*2540*/  LDG.E.S8 R28, desc[UR8][R20.64] ;  /* 0x00000008141c7981 */ /* 0x0022e2000c1e1300 */
[----:B----4-:R-:W-:Y:S01]  /*2550*/  PRMT R25, R26, 0x5410, R25 ;  /* 0x000054101a197816 */ /* 0x010fe20000000019 */
[----:B------:R-:W-:-:S05]  /*2560*/  VIADD R26, R6, UR6 ;  /* 0x00000006061a7c36 */ /* 0x000fca0008000000 */
[C---:B0-----:R-:W-:Y:S02]  /*2570*/  IADD3 R10, P0, PT, R26.reuse, UR10, RZ ;  /* 0x0000000a1a0a7c10 */ /* 0x041fe4000ff1e0ff */
[----:B------:R-:W-:Y:S01]  /*2580*/  IADD3 R26, PT, PT, R26, UR7, RZ ;  /* 0x000000071a1a7c10 */ /* 0x000fe2000fffe0ff */
[----:B------:R-:W-:Y:S02]  /*2590*/  UIADD3 UR6, UPT, UPT, UR4, 0xfdc000, URZ ;  /* 0x00fdc00004067890 */ /* 0x000fe4000fffe0ff */
[----:B------:R-:W-:Y:S01]  /*25a0*/  IMAD.X R11, RZ, RZ, UR11, P0 ;  /* 0x0000000bff0b7e24 */ /* 0x000fe200080e06ff */
[----:B-1----:R-:W-:Y:S01]  /*25b0*/  IADD3 R20, P0, PT, R26, UR10, RZ ;  /* 0x0000000a1a147c10 */ /* 0x002fe2000ff1e0ff */
[----:B------:R-:W-:Y:S01]  /*25c0*/  ULOP3.LUT UR6, UR6, 0xfff000, URZ, 0xc0, !UPT ;  /* 0x00fff00006067892 */ /* 0x000fe2000f8ec0ff */
[----:B------:R-:W4:Y:S03]  /*25d0*/  LDG.E.U8 R26, desc[UR8][R14.64+0x24] ;  /* 0x000024080e1a7981 */ /* 0x000f26000c1e1100 */
[----:B------:R-:W-:-:S05]  /*25e0*/  IMAD.X R21, RZ, RZ, UR11, P0 ;  /* 0x0000000bff157e24 */ /* 0x000fca00080e06ff */
[----:B------:R-:W4:Y:S01]  /*25f0*/  LDG.E.S8 R20, desc[UR8][R20.64] ;  /* 0x0000000814147981 */ /* 0x000f22000c1e1300 */
[----:B-----5:R-:W-:-:S03]  /*2600*/  PRMT R16, R3, 0x3340, R16 ;  /* 0x0000334003107816 */ /* 0x020fc60000000010 */
[----:B------:R0:W4:Y:S01]  /*2610*/  LDG.E.S8 R3, desc[UR8][R10.64] ;  /* 0x000000080a037981 */ /* 0x000122000c1e1300 */
[----:B------:R-:W-:-:S05]  /*2620*/  PRMT R16, R16, 0x5410, R8 ;  /* 0x0000541010107816 */ /* 0x000fca0000000008 */
[----:B------:R-:W-:Y:S02]  /*2630*/  IDP.2A.LO.S16.S8 R25, R25, R16, RZ ;  /* 0x0000001019197226 */ /* 0x000fe400000016ff */
[----:B0-----:R-:W-:Y:S01]  /*2640*/  VIADD R10, R6, UR6 ;  /* 0x00000006060a7c36 */ /* 0x001fe20008000000 */
[----:B------:R-:W-:Y:S02]  /*2650*/  PRMT R16, R19, 0x3340, R24 ;  /* 0x0000334013107816 */ /* 0x000fe40000000018 */
[----:B------:R-:W5:Y:S02]  /*2660*/  LDG.E.U8 R19, desc[UR8][R12.64+0x23] ;  /* 0x000023080c137981 */ /* 0x000f64000c1e1100 */
[----:B------:R-:W-:Y:S02]  /*2670*/  PRMT R11, R16, 0x5410, R8 ;  /* 0x00005410100b7816 */ /* 0x000fe40000000008 */
[----:B------:R-:W5:Y:S01]  /*2680*/  LDG.E.U8 R24, desc[UR8][R14.64+0x23] ;  /* 0x000023080e187981 */ /* 0x000f62000c1e1100 */
[C---:B------:R-:W-:Y:S01]  /*2690*/  IADD3 R16, P0, PT, R10.reuse, UR10, RZ ;  /* 0x0000000a0a107c10 */ /* 0x040fe2000ff1e0ff */
[----:B------:R-:W-:Y:S01]  /*26a0*/  VIADD R10, R10, UR7 ;  /* 0x000000070a0a7c36 */ /* 0x000fe20008000000 */
[----:B------:R-:W-:Y:S01]  /*26b0*/  UIADD3 UR6, UPT, UPT, UR4, 0xfdb000, URZ ;  /* 0x00fdb00004067890 */ /* 0x000fe2000fffe0ff */
[----:B------:R-:W-:-:S02]  /*26c0*/  PRMT R4, R4, 0x5410, R17 ;  /* 0x0000541004047816 */ /* 0x000fc40000000011 */
[----:B------:R-:W-:Y:S01]  /*26d0*/  IMAD.X R17, RZ, RZ, UR11, P0 ;  /* 0x0000000bff117e24 */ /* 0x000fe200080e06ff */
[----:B------:R-:W-:Y:S01]  /*26e0*/  IADD3 R10, P0, PT, R10, UR10, RZ ;  /* 0x0000000a0a0a7c10 */ /* 0x000fe2000ff1e0ff */
[----:B------:R-:W-:Y:S01]  /*26f0*/  ULOP3.LUT UR6, UR6, 0xfff000, URZ, 0xc0, !UPT ;  /* 0x00fff00006067892 */ /* 0x000fe2000f8ec0ff */
[----:B------:R-:W-:Y:S02]  /*2700*/  IDP.2A.LO.S16.S8 R4, R4, R11, RZ ;  /* 0x0000000b04047226 */ /* 0x000fe400000016ff */
[----:B------:R-:W5:Y:S01]  /*2710*/  LDG.E.S8 R21, desc[UR8][R16.64] ;  /* 0x0000000810157981 */ /* 0x000f62000c1e1300 */
[----:B------:R-:W-:-:S05]  /*2720*/  IMAD.X R11, RZ, RZ, UR11, P0 ;  /* 0x0000000bff0b7e24 */ /* 0x000fca00080e06ff */
[----:B------:R0:W5:Y:S02]  /*2730*/  LDG.E.S8 R10, desc[UR8][R10.64] ;  /* 0x000000080a0a7981 */ /* 0x000164000c1e1300 */
[----:B0-----:R-:W-:Y:S01]  /*2740*/  PRMT R11, R5, 0x5410, R27 ;  /* 0x00005410050b7816 */ /* 0x001fe2000000001b */
[----:B------:R-:W-:Y:S01]  /*2750*/  VIADD R5, R6, UR6 ;  /* 0x0000000606057c36 */ /* 0x000fe20008000000 */
[----:B------:R-:W5:Y:S04]  /*2760*/  LDG.E.U8 R27, desc[UR8][R12.64+0x24] ;  /* 0x000024080c1b7981 */ /* 0x000f68000c1e1100 */
[C---:B------:R-:W-:Y:S01]  /*2770*/  IADD3 R16, P0, PT, R5.reuse, UR10, RZ ;  /* 0x0000000a05107c10 */ /* 0x040fe2000ff1e0ff */
[----:B------:R-:W-:Y:S01]  /*2780*/  VIADD R5, R5, UR7 ;  /* 0x0000000705057c36 */ /* 0x000fe20008000000 */
[----:B------:R-:W-:Y:S03]  /*2790*/  STS [R2+0x1f00], R25 ;  /* 0x001f001902007388 */ /* 0x000fe60000000800 */
[----:B------:R-:W-:Y:S01]  /*27a0*/  IMAD.X R17, RZ, RZ, UR11, P0 ;  /* 0x0000000bff117e24 */ /* 0x000fe200080e06ff */
[----:B------:R0:W-:Y:S02]  /*27b0*/  STS [R2+0x2000], R4 ;  /* 0x0020000402007388 */ /* 0x0001e40000000800 */
[----:B0-----:R-:W-:-:S05]  /*27c0*/  IADD3 R4, P0, PT, R5, UR10, RZ ;  /* 0x0000000a05047c10 */ /* 0x001fca000ff1e0ff */
[----:B------:R-:W-:Y:S01]  /*27d0*/  IMAD.X R5, RZ, RZ, UR11, P0 ;  /* 0x0000000bff057e24 */ /* 0x000fe200080e06ff */
[----:B--2---:R-:W-:Y:S02]  /*27e0*/  PRMT R22, R22, 0x3340, R7 ;  /* 0x0000334016167816 */ /* 0x004fe40000000007 */
[----:B------:R0:W2:Y:S02]  /*27f0*/  LDG.E.S8 R7, desc[UR8][R16.64] ;  /* 0x0000000810077981 */ /* 0x0000a4000c1e1300 */
[----:B------:R-:W-:Y:S02]  /*2800*/  PRMT R25, R22, 0x5410, R8 ;  /* 0x0000541016197816 */ /* 0x000fe40000000008 */
[----:B------:R1:W2:Y:S03]  /*2810*/  LDG.E.S8 R22, desc[UR8][R4.64] ;  /* 0x0000000804167981 */ /* 0x0002a6000c1e1300 */
[----:B------:R-:W-:Y:S01]  /*2820*/  IDP.2A.LO.S16.S8 R11, R11, R25, RZ ;  /* 0x000000190b0b7226 */ /* 0x000fe200000016ff */
[----:B---3--:R-:W-:-:S02]  /*2830*/  PRMT R25, R23, 0x3340, R18 ;  /* 0x0000334017197816 */ /* 0x008fc40000000012 */
[----:B------:R-:W3:Y:S04]  /*2840*/  LDG.E.U8 R23, desc[UR8][R12.64+0x25] ;  /* 0x000025080c177981 */ /* 0x000ee8000c1e1100 */
[----:B------:R-:W3:Y:S01]  /*2850*/  LDG.E.U8 R18, desc[UR8][R14.64+0x25] ;  /* 0x000025080e127981 */ /* 0x000ee2000c1e1100 */
[----:B------:R-:W-:-:S04]  /*2860*/  UIADD3 UR6, UPT, UPT, UR4, 0xfda000, URZ ;  /* 0x00fda00004067890 */ /* 0x000fc8000fffe0ff */
[----:B------:R-:W-:Y:S01]  /*2870*/  ULOP3.LUT UR6, UR6, 0xfff000, URZ, 0xc0, !UPT ;  /* 0x00fff00006067892 */ /* 0x000fe2000f8ec0ff */
[----:B0-----:R-:W-:-:S05]  /*2880*/  PRMT R16, R25, 0x5410, R8 ;  /* 0x0000541019107816 */ /* 0x001fca0000000008 */
[----:B------:R-:W-:-:S04]  /*2890*/  VIADD R17, R6, UR6 ;  /* 0x0000000606117c36 */ /* 0x000fc80008000000 */
[----:B-1----:R-:W-:Y:S01]  /*28a0*/  VIADD R4, R17, UR7 ;  /* 0x0000000711047c36 */ /* 0x002fe20008000000 */
[----:B------:R-:W-:Y:S01]  /*28b0*/  UIADD3 UR6, UPT, UPT, UR4, 0xfd9000, URZ ;  /* 0x00fd900004067890 */ /* 0x000fe2000fffe0ff */
[----:B------:R-:W-:-:S05]  /*28c0*/  PRMT R29, R29, 0x5410, R28 ;  /* 0x000054101d1d7816 */ /* 0x000fca000000001c */
[----:B------:R-:W-:Y:S01]  /*28d0*/  IDP.2A.LO.S16.S8 R29, R29, R16, RZ ;  /* 0x000000101d1d7226 */ /* 0x000fe200000016ff */
[----:B------:R-:W-:-:S05]  /*28e0*/  IADD3 R16, P0, PT, R17, UR10, RZ ;  /* 0x0000000a11107c10 */ /* 0x000fca000ff1e0ff */
[----:B------:R-:W-:Y:S01]  /*28f0*/  IMAD.X R17, RZ, RZ, UR11, P0 ;  /* 0x0000000bff117e24 */ /* 0x000fe200080e06ff */
[----:B------:R-:W-:Y:S01]  /*2900*/  IADD3 R4, P0, PT, R4, UR10, RZ ;  /* 0x0000000a04047c10 */ /* 0x000fe2000ff1e0ff */
[----:B------:R-:W-:-:S03]  /*2910*/  ULOP3.LUT UR6, UR6, 0xfff000, URZ, 0xc0, !UPT ;  /* 0x00fff00006067892 */ /* 0x000fc6000f8ec0ff */
[----:B------:R0:W2:Y:S01]  /*2920*/  LDG.E.S8 R25, desc[UR8][R16.64] ;  /* 0x0000000810197981 */ /* 0x0000a2000c1e1300 */
[----:B------:R-:W-:-:S05]  /*2930*/  IMAD.X R5, RZ, RZ, UR11, P0 ;  /* 0x0000000bff057e24 */ /* 0x000fca00080e06ff */
[----:B------:R4:W2:Y:S01]  /*2940*/  LDG.E.S8 R28, desc[UR8][R4.64] ;  /* 0x00000008041c7981 */ /* 0x0008a2000c1e1300 */
[----:B0-----:R-:W-:Y:S01]  /*2950*/  VIADD R17, R6, UR6 ;  /* 0x0000000606117c36 */ /* 0x001fe20008000000 */
[----:B----4-:R-:W-:Y:S02]  /*2960*/  PRMT R4, R20, 0x5410, R3 ;  /* 0x0000541014047816 */ /* 0x010fe40000000003 */
[----:B------:R-:W4:Y:S04]  /*2970*/  LDG.E.U8 R3, desc[UR8][R12.64+0x26] ;  /* 0x000026080c037981 */ /* 0x000f28000c1e1100 */
[----:B------:R-:W4:Y:S01]  /*2980*/  LDG.E.U8 R20, desc[UR8][R14.64+0x26] ;  /* 0x000026080e147981 */ /* 0x000f22000c1e1100 */
[----:B------:R-:W-:Y:S01]  /*2990*/  IADD3 R16, P0, PT, R17, UR10, RZ ;  /* 0x0000000a11107c10 */ /* 0x000fe2000ff1e0ff */
[----:B------:R-:W-:-:S04]  /*29a0*/  UIADD3 UR6, UPT, UPT, UR4, 0xfd8000, URZ ;  /* 0x00fd800004067890 */ /* 0x000fc8000fffe0ff */
[----:B------:R-:W-:Y:S01]  /*29b0*/  ULOP3.LUT UR6, UR6, 0xfff000, URZ, 0xc0, !UPT ;  /* 0x00fff00006067892 */ /* 0x000fe2000f8ec0ff */
[----:B-----5:R-:W-:Y:S02]  /*29c0*/  PRMT R19, R24, 0x3340, R19 ;  /* 0x0000334018137816 */ /* 0x020fe40000000013 */
[----:B------:R-:W5:Y:S02]  /*29d0*/  LDG.E.U8 R24, desc[UR8][R14.64+0x27] ;  /* 0x000027080e187981 */ /* 0x000f64000c1e1100 */
[----:B------:R-:W-:-:S05]  /*29e0*/  PRMT R19, R19, 0x5410, R8 ;  /* 0x0000541013137816 */ /* 0x000fca0000000008 */
[----:B------:R-:W-:Y:S02]  /*29f0*/  IDP.2A.LO.S16.S8 R19, R4, R19, RZ ;  /* 0x0000001304137226 */ /* 0x000fe400000016ff */
[----:B------:R-:W-:Y:S02]  /*2a00*/  VIADD R4, R17, UR7 ;  /* 0x0000000711047c36 */ /* 0x000fe40008000000 */
[----:B------:R-:W-:-:S03]  /*2a10*/  IMAD.X R17, RZ, RZ, UR11, P0 ;  /* 0x0000000bff117e24 */ /* 0x000fc600080e06ff */
[----:B------:R-:W-:Y:S01]  /*2a20*/  IADD3 R4, P0, PT, R4, UR10, RZ ;  /* 0x0000000a04047c10 */ /* 0x000fe2000ff1e0ff */
[----:B------:R0:W-:Y:S04]  /*2a30*/  STS [R2+0x2300], R19 ;  /* 0x0023001302007388 */ /* 0x0001e80000000800 */
[----:B------:R-:W-:Y:S01]  /*2a40*/  IMAD.X R5, RZ, RZ, UR11, P0 ;  /* 0x0000000bff057e24 */ /* 0x000fe200080e06ff */
[----:B------:R-:W-:Y:S01]  /*2a50*/  PRMT R21, R10, 0x5410, R21 ;  /* 0x000054100a157816 */ /* 0x000fe20000000015 */
[----:B------:R-:W-:Y:S01]  /*2a60*/  VIADD R10, R6, UR6 ;  /* 0x00000006060a7c36 */ /* 0x000fe20008000000 */
[----:B------:R1:W-:Y:S04]  /*2a70*/  STS [R2+0x2200], R29 ;  /* 0x0022001d02007388 */ /* 0x0003e80000000800 */
[----:B0-----:R-:W5:Y:S01]  /*2a80*/  LDG.E.U8 R19, desc[UR8][R12.64+0x27] ;  /* 0x000027080c137981 */ /* 0x001f62000c1e1100 */
[----:B------:R-:W-:-:S03]  /*2a90*/  UIADD3 UR6, UPT, UPT, UR4, 0xfd7000, URZ ;  /* 0x00fd700004067890 */ /* 0x000fc6000fffe0ff */
[----:B------:R-:W5:Y:S01]  /*2aa0*/  LDG.E.S8 R16, desc[UR8][R16.64] ;  /* 0x0000000810107981 */ /* 0x000f62000c1e1300 */
[----:B-1----:R-:W-:-:S03]  /*2ab0*/  PRMT R29, R26, 0x3340, R27 ;  /* 0x000033401a1d7816 */ /* 0x002fc6000000001b */
[----:B------:R0:W5:Y:S01]  /*2ac0*/  LDG.E.S8 R5, desc[UR8][R4.64] ;  /* 0x0000000804057981 */ /* 0x000162000c1e1300 */
[C---:B------:R-:W-:Y:S02]  /*2ad0*/  IADD3 R26, P0, PT, R10.reuse, UR10, RZ ;  /* 0x0000000a0a1a7c10 */ /* 0x040fe4000ff1e0ff */
[----:B------:R-:W-:Y:S01]  /*2ae0*/  IADD3 R10, PT, PT, R10, UR7, RZ ;  /* 0x000000070a0a7c10 */ /* 0x000fe2000fffe0ff */
[----:B------:R-:W-:Y:S02]  /*2af0*/  ULOP3.LUT UR6, UR6, 0xfff000, URZ, 0xc0, !UPT ;  /* 0x00fff00006067892 */ /* 0x000fe4000f8ec0ff */
[----:B------:R-:W-:Y:S01]  /*2b00*/  IMAD.X R27, RZ, RZ, UR11, P0 ;  /* 0x0000000bff1b7e24 */ /* 0x000fe200080e06ff */
[----:B------:R-:W-:Y:S02]  /*2b10*/  IADD3 R10, P0, PT, R10, UR10, RZ ;  /* 0x0000000a0a0a7c10 */ /* 0x000fe4000ff1e0ff */
[----:B0-----:R-:W-:Y:S01]  /*2b20*/  PRMT R4, R29, 0x5410, R8 ;  /* 0x000054101d047816 */ /* 0x001fe20000000008 */
[----:B------:R0:W-:Y:S04]  /*2b30*/  STS [R2+0x2100], R11 ;  /* 0x0021000b02007388 */ /* 0x0001e80000000800 */
[----:B------:R-:W-:Y:S01]  /*2b40*/  IDP.2A.LO.S16.S8 R29, R21, R4, RZ ;  /* 0x00000004151d7226 */ /* 0x000fe200000016ff */
[----:B------:R-:W5:Y:S01]  /*2b50*/  LDG.E.S8 R26, desc[UR8][R26.64] ;  /* 0x000000081a1a7981 */ /* 0x000f62000c1e1300 */
[----:B------:R-:W-:-:S03]  /*2b60*/  VIADD R21, R6, UR6 ;  /* 0x0000000606157c36 */ /* 0x000fc60008000000 */
[----:B------:R-:W5:Y:S01]  /*2b70*/  LDG.E.U8 R4, desc[UR8][R12.64+0x28] ;  /* 0x000028080c047981 */ /* 0x000f62000c1e1100 */
[----:B0-----:R-:W-:-:S05]  /*2b80*/  IMAD.X R11, RZ, RZ, UR11, P0 ;  /* 0x0000000bff0b7e24 */ /* 0x001fca00080e06ff */
[----:B------:R0:W5:Y:S02]  /*2b90*/  LDG.E.S8 R17, desc[UR8][R10.64] ;  /* 0x000000080a117981 */ /* 0x000164000c1e1300 */
[----:B0-----:R-:W-:Y:S01]  /*2ba0*/  VIADD R10, R21, UR7 ;  /* 0x00000007150a7c36 */ /* 0x001fe20008000000 */
[----:B---3--:R-:W-:Y:S02]  /*2bb0*/  PRMT R23, R18, 0x3340, R23 ;  /* 0x0000334012177816 */ /* 0x008fe40000000017 */
[----:B--2---:R-:W-:Y:S02]  /*2bc0*/  PRMT R18, R22, 0x5410, R7 ;  /* 0x0000541016127816 */ /* 0x004fe40000000007 */
[----:B------:R-:W-:Y:S01]  /*2bd0*/  PRMT R23, R23, 0x5410, R8 ;  /* 0x0000541017177816 */ /* 0x000fe20000000008 */
[----:B------:R-:W2:Y:S01]  /*2be0*/  LDG.E.U8 R7, desc[UR8][R14.64+0x28] ;  /* 0x000028080e077981 */ /* 0x000ea2000c1e1100 */
[----:B------:R-:W-:-:S03]  /*2bf0*/  IADD3 R22, P0, PT, R21, UR10, RZ ;  /* 0x0000000a15167c10 */ /* 0x000fc6000ff1e0ff */
[----:B------:R-:W-:Y:S02]  /*2c00*/  IDP.2A.LO.S16.S8 R18, R18, R23, RZ ;  /* 0x0000001712127226 */ /* 0x000fe400000016ff */
[----:B------:R-:W-:Y:S01]  /*2c10*/  IMAD.X R23, RZ, RZ, UR11, P0 ;  /* 0x0000000bff177e24 */ /* 0x000fe200080e06ff */
[----:B------:R-:W-:-:S04]  /*2c20*/  IADD3 R10, P0, PT, R10, UR10, RZ ;  /* 0x0000000a0a0a7c10 */ /* 0x000fc8000ff1e0ff */
[----:B------:R-:W3:Y:S01]  /*2c30*/  LDG.E.S8 R22, desc[UR8][R22.64] ;  /* 0x0000000816167981 */ /* 0x000ee2000c1e1300 */
[----:B------:R-:W-:-:S05]  /*2c40*/  IMAD.X R11, RZ, RZ, UR11, P0 ;  /* 0x0000000bff0b7e24 */ /* 0x000fca00080e06ff */
[----:B------:R0:W3:Y:S04]  /*2c50*/  LDG.E.S8 R27, desc[UR8][R10.64] ;  /* 0x000000080a1b7981 */ /* 0x0000e8000c1e1300 */
[----:B------:R1:W-:Y:S04]  /*2c60*/  STS [R2+0x2500], R18 ;  /* 0x0025001202007388 */ /* 0x0003e80000000800 */
[----:B------:R-:W3:Y:S04]  /*2c70*/  LDG.E.U8 R23, desc[UR8][R14.64+0x29] ;  /* 0x000029080e177981 */ /* 0x000ee8000c1e1100 */
[----:B-1----:R-:W3:Y:S01]  /*2c80*/  LDG.E.U8 R18, desc[UR8][R12.64+0x29] ;  /* 0x000029080c127981 */ /* 0x002ee2000c1e1100 */
[----:B------:R-:W-:-:S04]  /*2c90*/  UIADD3 UR6, UPT, UPT, UR4, 0xfd6000, URZ ;  /* 0x00fd600004067890 */ /* 0x000fc8000fffe0ff */
[----:B------:R-:W-:-:S06]  /*2ca0*/  ULOP3.LUT UR6, UR6, 0xfff000, URZ, 0xc0, !UPT ;  /* 0x00fff00006067892 */ /* 0x000fcc000f8ec0ff */
[----:B------:R-:W-:-:S04]  /*2cb0*/  VIADD R21, R6, UR6 ;  /* 0x0000000606157c36 */ /* 0x000fc80008000000 */
[C---:B0-----:R-:W-:Y:S01]  /*2cc0*/  VIADD R10, R21.reuse, UR7 ;  /* 0x00000007150a7c36 */ /* 0x041fe20008000000 */
[----:B------:R-:W-:Y:S01]  /*2cd0*/  PRMT R25, R28, 0x5410, R25 ;  /* 0x000054101c197816 */ /* 0x000fe20000000019 */
[----:B------:R-:W-:Y:S01]  /*2ce0*/  UIADD3 UR6, UPT, UPT, UR4, 0xfd5000, URZ ;  /* 0x00fd500004067890 */ /* 0x000fe2000fffe0ff */
[----:B------:R0:W-:Y:S03]  /*2cf0*/  STS [R2+0x2400], R29 ;  /* 0x0024001d02007388 */ /* 0x0001e60000000800 */
[----:B------:R-:W-:Y:S01]  /*2d00*/  ULOP3.LUT UR6, UR6, 0xfff000, URZ, 0xc0, !UPT ;  /* 0x00fff00006067892 */ /* 0x000fe2000f8ec0ff */
[----:B----4-:R-:W-:Y:S02]  /*2d10*/  PRMT R28, R20, 0x3340, R3 ;  /* 0x00003340141c7816 */ /* 0x010fe40000000003 */
[----:B------:R-:W-:-:S05]  /*2d20*/  IADD3 R20, P0, PT, R21, UR10, RZ ;  /* 0x0000000a15147c10 */ /* 0x000fca000ff1e0ff */
[----:B------:R-:W-:Y:S01]  /*2d30*/  IMAD.X R21, RZ, RZ, UR11, P0 ;  /* 0x0000000bff157e24 */ /* 0x000fe200080e06ff */
[----:B------:R-:W-:Y:S02]  /*2d40*/  IADD3 R10, P0, PT, R10, UR10, RZ ;  /* 0x0000000a0a0a7c10 */ /* 0x000fe4000ff1e0ff */
[----:B0-----:R-:W-:Y:S02]  /*2d50*/  PRMT R29, R28, 0x5410, R8 ;  /* 0x000054101c1d7816 */ /* 0x001fe40000000008 */
[----:B------:R-:W4:Y:S01]  /*2d60*/  LDG.E.S8 R3, desc[UR8][R20.64] ;  /* 0x0000000814037981 */ /* 0x000f22000c1e1300 */
[----:B------:R-:W-:-:S05]  /*2d70*/  IMAD.X R11, RZ, RZ, UR11, P0 ;  /* 0x0000000bff0b7e24 */ /* 0x000fca00080e06ff */
[----:B------:R0:W4:Y:S01]  /*2d80*/  LDG.E.S8 R28, desc[UR8][R10.64] ;  /* 0x000000080a1c7981 */ /* 0x000122000c1e1300 */
[----:B------:R-:W-:Y:S02]  /*2d90*/  IDP.2A.LO.S16.S8 R29, R25, R29, RZ ;  /* 0x0000001d191d7226 */ /* 0x000fe400000016ff */
[----:B0-----:R-:W-:Y:S01]  /*2da0*/  VIADD R10, R6, UR6 ;  /* 0x00000006060a7c36 */ /* 0x001fe20008000000 */
[----:B------:R-:W-:-:S04]  /*2db0*/  UIADD3 UR6, UPT, UPT, UR4, 0xfd4000, URZ ;  /* 0x00fd400004067890 */ /* 0x000fc8000fffe0ff */
[C---:B------:R-:W-:Y:S01]  /*2dc0*/  IADD3 R20, P0, PT, R10.reuse, UR10, RZ ;  /* 0x0000000a0a147c10 */ /* 0x040fe2000ff1e0ff */
[----:B------:R-:W-:Y:S01]  /*2dd0*/  VIADD R10, R10, UR7 ;  /* 0x000000070a0a7c36 */ /* 0x000fe20008000000 */
[----:B------:R-:W-:-:S03]  /*2de0*/  ULOP3.LUT UR6, UR6, 0xfff000, URZ, 0xc0, !UPT ;  /* 0x00fff00006067892 */ /* 0x000fc6000f8ec0ff */
[----:B------:R-:W-:Y:S01]  /*2df0*/  IMAD.X R21, RZ, RZ, UR11, P0 ;  /* 0x0000000bff157e24 */ /* 0x000fe200080e06ff */
[----:B------:R-:W-:Y:S02]  /*2e00*/  IADD3 R10, P0, PT, R10, UR10, RZ ;  /* 0x0000000a0a0a7c10 */ /* 0x000fe4000ff1e0ff */
[----:B-----5:R-:W-:Y:S02]  /*2e10*/  PRMT R25, R24, 0x3340, R19 ;  /* 0x0000334018197816 */ /* 0x020fe40000000013 */
[----:B------:R-:W-:Y:S01]  /*2e20*/  PRMT R5, R5, 0x5410, R16 ;  /* 0x0000541005057816 */ /* 0x000fe20000000010 */
[----:B------:R-:W5:Y:S01]  /*2e30*/  LDG.E.U8 R19, desc[UR8][R12.64+0x2a] ;  /* 0x00002a080c137981 */ /* 0x000f62000c1e1100 */
[----:B------:R-:W-:-:S03]  /*2e40*/  PRMT R25, R25, 0x5410, R8 ;  /* 0x0000541019197816 */ /* 0x000fc60000000008 */
[----:B------:R-:W5:Y:S02]  /*2e50*/  LDG.E.U8 R24, desc[UR8][R14.64+0x2a] ;  /* 0x00002a080e187981 */ /* 0x000f64000c1e1100 */
[----:B------:R-:W-:Y:S02]  /*2e60*/  IDP.2A.LO.S16.S8 R5, R5, R25, RZ ;  /* 0x0000001905057226 */ /* 0x000fe400000016ff */
[----:B------:R-:W-:Y:S01]  /*2e70*/  IMAD.X R11, RZ, RZ, UR11, P0 ;  /* 0x0000000bff0b7e24 */ /* 0x000fe200080e06ff */
[----:B------:R-:W5:Y:S04]  /*2e80*/  LDG.E.U8 R25, desc[UR8][R12.64+0x2b] ;  /* 0x00002b080c197981 */ /* 0x000f68000c1e1100 */
[----:B------:R0:W-:Y:S04]  /*2e90*/  STS [R2+0x2700], R5 ;  /* 0x0027000502007388 */ /* 0x0001e80000000800 */
[----:B------:R-:W5:Y:S04]  /*2ea0*/  LDG.E.U8 R16, desc[UR8][R14.64+0x2b] ;  /* 0x00002b080e107981 */ /* 0x000f68000c1e1100 */
[----:B------:R1:W-:Y:S01]  /*2eb0*/  STS [R2+0x2600], R29 ;  /* 0x0026001d02007388 */ /* 0x0003e20000000800 */
[----:B0-----:R-:W-:-:S03]  /*2ec0*/  VIADD R5, R6, UR6 ;  /* 0x0000000606057c36 */ /* 0x001fc60008000000 */
[----:B------:R-:W5:Y:S01]  /*2ed0*/  LDG.E.S8 R20, desc[UR8][R20.64] ;  /* 0x0000000814147981 */ /* 0x000f62000c1e1300 */
[----:B------:R-:W-:-:S03]  /*2ee0*/  PRMT R17, R17, 0x5410, R26 ;  /* 0x0000541011117816 */ /* 0x000fc6000000001a */
[----:B-1----:R0:W5:Y:S02]  /*2ef0*/  LDG.E.S8 R29, desc[UR8][R10.64] ;  /* 0x000000080a1d7981 */ /* 0x002164000c1e1300 */
[C---:B0-----:R-:W-:Y:S01]  /*2f00*/  IADD3 R10, P0, PT, R5.reuse, UR10, RZ ;  /* 0x0000000a050a7c10 */ /* 0x041fe2000ff1e0ff */
[----:B------:R-:W-:-:S04]  /*2f10*/  VIADD R5, R5, UR7 ;  /* 0x0000000705057c36 */ /* 0x000fc80008000000 */
[----:B------:R-:W-:Y:S01]  /*2f20*/  IMAD.X R11, RZ, RZ, UR11, P0 ;  /* 0x0000000bff0b7e24 */ /* 0x000fe200080e06ff */
[----:B--2---:R-:W-:Y:S02]  /*2f30*/  PRMT R26, R7, 0x3340, R4 ;  /* 0x00003340071a7816 */ /* 0x004fe40000000004 */
[----:B------:R-:W-:Y:S02]  /*2f40*/  IADD3 R4, P0, PT, R5, UR10, RZ ;  /* 0x0000000a05047c10 */ /* 0x000fe4000ff1e0ff */
[----:B------:R-:W2:Y:S01]  /*2f50*/  LDG.E.S8 R7, desc[UR8][R10.64] ;  /* 0x000000080a077981 */ /* 0x000ea2000c1e1300 */
[----:B------:R-:W-:Y:S02]  /*2f60*/  PRMT R21, R26, 0x5410, R8 ;  /* 0x000054101a157816 */ /* 0x000fe40000000008 */
[----:B------:R-:W-:-:S05]  /*2f70*/  IMAD.X R5, RZ, RZ, UR11, P0 ;  /* 0x0000000bff057e24 */ /* 0x000fca00080e06ff */
[----:B------:R0:W2:Y:S01]  /*2f80*/  LDG.E.S8 R26, desc[UR8][R4.64] ;  /* 0x00000008041a7981 */ /* 0x0000a2000c1e1300 */
[----:B---3--:R-:W-:-:S03]  /*2f90*/  PRMT R27, R27, 0x5410, R22 ;  /* 0x000054101b1b7816 */ /* 0x008fc60000000016 */
[----:B------:R-:W3:Y:S01]  /*2fa0*/  LDG.E.U8 R22, desc[UR8][R12.64+0x2c] ;  /* 0x00002c080c167981 */ /* 0x000ee2000c1e1100 */
[----:B0-----:R-:W-:-:S03]  /*2fb0*/  IDP.2A.LO.S16.S8 R5, R17, R21, RZ ;  /* 0x0000001511057226 */ /* 0x001fc600000016ff */
[----:B------:R-:W3:Y:S04]  /*2fc0*/  LDG.E.U8 R17, desc[UR8][R14.64+0x2c] ;  /* 0x00002c080e117981 */ /* 0x000ee8000c1e1100 */
[----:B------:R-:W3:Y:S01]  /*2fd0*/  LDG.E.U8 R21, desc[UR8][R12.64+0x2d] ;  /* 0x00002d080c157981 */ /* 0x000ee2000c1e1100 */
[----:B------:R-:W-:-:S03]  /*2fe0*/  PRMT R23, R23, 0x3340, R18 ;  /* 0x0000334017177816 */ /* 0x000fc60000000012 */
[----:B------:R-:W3:Y:S01]  /*2ff0*/  LDG.E.U8 R18, desc[UR8][R14.64+0x2d] ;  /* 0x00002d080e127981 */ /* 0x000ee2000c1e1100 */
[----:B------:R-:W-:-:S04]  /*3000*/  UIADD3 UR6, UPT, UPT, UR4, 0xfd3000, URZ ;  /* 0x00fd300004067890 */ /* 0x000fc8000fffe0ff */
[----:B------:R-:W-:Y:S01]  /*3010*/  ULOP3.LUT UR6, UR6, 0xfff000, URZ, 0xc0, !UPT ;  /* 0x00fff00006067892 */ /* 0x000fe2000f8ec0ff */
[----:B------:R-:W-:-:S05]  /*3020*/  PRMT R10, R23, 0x5410, R8 ;  /* 0x00005410170a7816 */ /* 0x000fca0000000008 */
[----:B------:R-:W-:Y:S02]  /*3030*/  VIADD R4, R6, UR6 ;  /* 0x0000000606047c36 */ /* 0x000fe40008000000 */
[----:B------:R-:W-:Y:S01]  /*3040*/  IDP.2A.LO.S16.S8 R27, R27, R10, RZ ;  /* 0x0000000a1b1b7226 */ /* 0x000fe200000016ff */
[----:B------:R-:W-:Y:S02]  /*3050*/  UIADD3 UR6, UPT, UPT, UR4, 0xfd2000, URZ ;  /* 0x00fd200004067890 */ /* 0x000fe4000fffe0ff */
[C---:B------:R-:W-:Y:S01]  /*3060*/  IADD3 R10, P0, PT, R4.reuse, UR10, RZ ;  /* 0x0000000a040a7c10 */ /* 0x040fe2000ff1e0ff */
[----:B------:R-:W-:Y:S01]  /*3070*/  VIADD R4, R4, UR7 ;  /* 0x0000000704047c36 */ /* 0x000fe20008000000 */
[----:B------:R-:W-:Y:S02]  /*3080*/  ULOP3.LUT UR6, UR6, 0xfff000, URZ, 0xc0, !UPT ;  /* 0x00fff00006067892 */ /* 0x000fe4000f8ec0ff */
[----:B------:R-:W-:Y:S02]  /*3090*/  IADD3.X R11, PT, PT, RZ, UR11, RZ, P0, !PT ;  /* 0x0000000bff0b7c10 */ /* 0x000fe400087fe4ff */
[----:B------:R-:W-:Y:S01]  /*30a0*/  IADD3 R4, P0, PT, R4, UR10, RZ ;  /* 0x0000000a04047c10 */ /* 0x000fe2000ff1e0ff */
[----:B------:R0:W-:Y:S04]  /*30b0*/  STS [R2+0x2800], R5 ;  /* 0x0028000502007388 */ /* 0x0001e80000000800 */
[----:B------:R1:W-:Y:S04]  /*30c0*/  STS [R2+0x2900], R27 ;  /* 0x0029001b02007388 */ /* 0x0003e80000000800 */
[----:B------:R-:W3:Y:S01]  /*30d0*/  LDG.E.S8 R23, desc[UR8][R10.64] ;  /* 0x000000080a177981 */ /* 0x000ee2000c1e1300 */
[----:B0-----:R-:W-:-:S05]  /*30e0*/  IMAD.X R5, RZ, RZ, UR11, P0 ;  /* 0x0000000bff057e24 */ /* 0x001fca00080e06ff */
[----:B-1----:R0:W3:Y:S01]  /*30f0*/  LDG.E.S8 R27, desc[UR8][R4.64] ;  /* 0x00000008041b7981 */ /* 0x0020e2000c1e1300 */
[----:B----4-:R-:W-:Y:S01]  /*3100*/  PRMT R28, R28, 0x5410, R3 ;  /* 0x000054101c1c7816 */ /* 0x010fe20000000003 */
[----:B------:R-:W-:Y:S01]  /*3110*/  VIADD R3, R6, UR6 ;  /* 0x0000000606037c36 */ /* 0x000fe20008000000 */
[----:B------:R-:W-:-:S04]  /*3120*/  UIADD3 UR6, UPT, UPT, UR4, 0xfd1000, URZ ;  /* 0x00fd100004067890 */ /* 0x000fc8000fffe0ff */
[C---:B0-----:R-:W-:Y:S01]  /*3130*/  IADD3 R4, P0, PT, R3.reuse, UR10, RZ ;  /* 0x0000000a03047c10 */ /* 0x041fe2000ff1e0ff */
[----:B------:R-:W-:Y:S01]  /*3140*/  VIADD R3, R3, UR7 ;  /* 0x0000000703037c36 */ /* 0x000fe20008000000 */
[----:B------:R-:W-:-:S03]  /*3150*/  ULOP3.LUT UR6, UR6, 0xfff000, URZ, 0xc0, !UPT ;  /* 0x00fff00006067892 */ /* 0x000fc6000f8ec0ff */
[----:B------:R-:W-:Y:S01]  /*3160*/  IMAD.X R5, RZ, RZ, UR11, P0 ;  /* 0x0000000bff057e24 */ /* 0x000fe200080e06ff */
[----:B------:R-:W-:-:S04]  /*3170*/  IADD3 R10, P0, PT, R3, UR10, RZ ;  /* 0x0000000a030a7c10 */ /* 0x000fc8000ff1e0ff */
[----:B------:R0:W4:Y:S01]  /*3180*/  LDG.E.S8 R3, desc[UR8][R4.64] ;  /* 0x0000000804037981 */ /* 0x000122000c1e1300 */
[----:B------:R-:W-:Y:S02]  /*3190*/  IMAD.X R11, RZ, RZ, UR11, P0 ;  /* 0x0000000bff0b7e24 */ /* 0x000fe400080e06ff */
[----:B0-----:R-:W-:Y:S01]  /*31a0*/  VIADD R4, R6, UR6 ;  /* 0x0000000606047c36 */ /* 0x001fe20008000000 */
[----:B------:R-:W-:Y:S01]  /*31b0*/  UIADD3 UR6, UPT, UPT, UR4, 0xfd0000, URZ ;  /* 0x00fd000004067890 */ /* 0x000fe2000fffe0ff */
[----:B-----5:R-:W-:Y:S02]  /*31c0*/  PRMT R19, R24, 0x3340, R19 ;  /* 0x0000334018137816 */ /* 0x020fe40000000013 */
[----:B------:R0:W4:Y:S02]  /*31d0*/  LDG.E.S8 R24, desc[UR8][R10.64] ;  /* 0x000000080a187981 */ /* 0x000124000c1e1300 */
[----:B------:R-:W-:-:S05]  /*31e0*/  PRMT R19, R19, 0x5410, R8 ;  /* 0x0000541013137816 */ /* 0x000fca0000000008 */
[----:B------:R-:W-:Y:S01]  /*31f0*/  IDP.2A.LO.S16.S8 R19, R28, R19, RZ ;  /* 0x000000131c137226 */ /* 0x000fe200000016ff */
[C---:B0-----:R-:W-:Y:S01]  /*3200*/  IADD3 R10, P0, PT, R4.reuse, UR10, RZ ;  /* 0x0000000a040a7c10 */ /* 0x041fe2000ff1e0ff */
[----:B------:R-:W-:Y:S01]  /*3210*/  VIADD R4, R4, UR7 ;  /* 0x0000000704047c36 */ /* 0x000fe20008000000 */
[----:B------:R-:W-:Y:S02]  /*3220*/  PRMT R28, R16, 0x3340, R25 ;  /* 0x00003340101c7816 */ /* 0x000fe40000000019 */
[----:B------:R-:W5:Y:S01]  /*3230*/  LDG.E.U8 R25, desc[UR8][R12.64+0x2e] ;  /* 0x00002e080c197981 */ /* 0x000f62000c1e1100 */
[----:B------:R-:W-:Y:S01]  /*3240*/  IMAD.X R11, RZ, RZ, UR11, P0 ;  /* 0x0000000bff0b7e24 */ /* 0x000fe200080e06ff */
[----:B------:R-:W-:Y:S02]  /*3250*/  PRMT R5, R28, 0x5410, R8 ;  /* 0x000054101c057816 */ /* 0x000fe40000000008 */
[----:B------:R-:W5:Y:S01]  /*3260*/  LDG.E.U8 R16, desc[UR8][R14.64+0x2e] ;  /* 0x00002e080e107981 */ /* 0x000f62000c1e1100 */
[----:B------:R-:W-:-:S02]  /*3270*/  IADD3 R4, P0, PT, R4, UR10, RZ ;  /* 0x0000000a04047c10 */ /* 0x000fc4000ff1e0ff */
[----:B------:R-:W-:Y:S01]  /*3280*/  PRMT R20, R29, 0x5410, R20 ;  /* 0x000054101d147816 */ /* 0x000fe20000000014 */
[----:B------:R-:W-:-:S04]  /*3290*/  ULOP3.LUT UR6, UR6, 0xfff000, URZ, 0xc0, !UPT ;  /* 0x00fff00006067892 */ /* 0x000fc8000f8ec0ff */
[----:B------:R-:W-:Y:S02]  /*32a0*/  IDP.2A.LO.S16.S8 R28, R20, R5, RZ ;  /* 0x00000005141c7226 */ /* 0x000fe400000016ff */
[----:B------:R-:W-:Y:S01]  /*32b0*/  IMAD.X R5, RZ, RZ, UR11, P0 ;  /* 0x0000000bff057e24 */ /* 0x000fe200080e06ff */
[----:B------:R-:W5:Y:S04]  /*32c0*/  LDG.E.S8 R20, desc[UR8][R10.64] ;  /* 0x000000080a147981 */ /* 0x000f68000c1e1300 */
[----:B------:R0:W5:Y:S04]  /*32d0*/  LDG.E.S8 R29, desc[UR8][R4.64] ;  /* 0x00000008041d7981 */ /* 0x000168000c1e1300 */
[----:B------:R-:W-:Y:S01]  /*32e0*/  STS [R2+0x2b00], R28 ;  /* 0x002b001c02007388 */ /* 0x000fe20000000800 */
[----:B0-----:R-:W-:-:S03]  /*32f0*/  VIADD R4, R6, UR6 ;  /* 0x0000000606047c36 */ /* 0x001fc60008000000 */
[----:B------:R2:W-:Y:S02]  /*3300*/  STS [R2+0x2a00], R19 ;  /* 0x002a001302007388 */ /* 0x0005e40000000800 */
[----:B------:R-:W-:-:S05]  /*3310*/  IADD3 R10, P0, PT, R4, UR10, RZ ;  /* 0x0000000a040a7c10 */ /* 0x000fca000ff1e0ff */
[----:B------:R-:W-:Y:S01]  /*3320*/  IMAD.X R11, RZ, RZ, UR11, P0 ;  /* 0x0000000bff0b7e24 */ /* 0x000fe200080e06ff */
[----:B--2---:R-:W-:Y:S02]  /*3330*/  PRMT R19, R26, 0x5410, R7 ;  /* 0x000054101a137816 */ /* 0x004fe40000000007 */
[----:B------:R-:W2:Y:S04]  /*3340*/  LDG.E.U8 R26, desc[UR8][R12.64+0x2f] ;  /* 0x00002f080c1a7981 */ /* 0x000ea8000c1e1100 */
[----:B------:R-:W2:Y:S01]  /*3350*/  LDG.E.U8 R7, desc[UR8][R14.64+0x2f] ;  /* 0x00002f080e077981 */ /* 0x000ea2000c1e1100 */
[----:B---3--:R-:W-:Y:S01]  /*3360*/  PRMT R28, R17, 0x3340, R22 ;  /* 0x00003340111c7816 */ /* 0x008fe20000000016 */
[----:B------:R-:W-:-:S05]  /*3370*/  VIADD R17, R4, UR7 ;  /* 0x0000000704117c36 */ /* 0x000fca0008000000 */
[----:B------:R-:W-:Y:S02]  /*3380*/  IADD3 R4, P0, PT, R17, UR10, RZ ;  /* 0x0000000a11047c10 */ /* 0x000fe4000ff1e0ff */
[----:B------:R0:W3:Y:S03]  /*3390*/  LDG.E.S8 R17, desc[UR8][R10.64] ;  /* 0x000000080a117981 */ /* 0x0000e6000c1e1300 */
[----:B------:R-:W-:-:S05]  /*33a0*/  IMAD.X R5, RZ, RZ, UR11, P0 ;  /* 0x0000000bff057e24 */ /* 0x000fca00080e06ff */
[----:B------:R1:W3:Y:S01]  /*33b0*/  LDG.E.S8 R22, desc[UR8][R4.64] ;  /* 0x0000000804167981 */ /* 0x0002e2000c1e1300 */
[----:B------:R-:W-:-:S05]  /*33c0*/  PRMT R28, R28, 0x5410, R8 ;  /* 0x000054101c1c7816 */ /* 0x000fca0000000008 */
[----:B------:R-:W-:Y:S01]  /*33d0*/  IDP.2A.LO.S16.S8 R19, R19, R28, RZ ;  /* 0x0000001c13137226 */ /* 0x000fe200000016ff */
[----:B------:R-:W-:Y:S02]  /*33e0*/  PRMT R28, R18, 0x3340, R21 ;  /* 0x00003340121c7816 */ /* 0x000fe40000000015 */
[----:B------:R-:W3:Y:S04]  /*33f0*/  LDG.E.U8 R18, desc[UR8][R12.64+0x30] ;  /* 0x000030080c127981 */ /* 0x000ee8000c1e1100 */
[----:B------:R-:W3:Y:S01]  /*3400*/  LDG.E.U8 R21, desc[UR8][R14.64+0x30] ;  /* 0x000030080e157981 */ /* 0x000ee2000c1e1100 */
[----:B------:R-:W-:-:S04]  /*3410*/  UIADD3 UR6, UPT, UPT, UR4, 0xfcf000, URZ ;  /* 0x00fcf00004067890 */ /* 0x000fc8000fffe0ff */
[----:B------:R-:W-:-:S06]  /*3420*/  ULOP3.LUT UR6, UR6, 0xfff000, URZ, 0xc0, !UPT ;  /* 0x00fff00006067892 */ /* 0x000fcc000f8ec0ff */
[----:B0-----:R-:W-:-:S04]  /*3430*/  VIADD R11, R6, UR6 ;  /* 0x00000006060b7c36 */ /* 0x001fc80008000000 */
[C---:B-1----:R-:W-:Y:S01]  /*3440*/  VIADD R4, R11.reuse, UR7 ;  /* 0x000000070b047c36 */ /* 0x042fe20008000000 */
[----:B------:R-:W-:Y:S01]  /*3450*/  IADD3 R10, P0, PT, R11, UR10, RZ ;  /* 0x0000000a0b0a7c10 */ /* 0x000fe2000ff1e0ff */
[----:B------:R-:W-:-:S04]  /*3460*/  UIADD3 UR6, UPT, UPT, UR4, 0xfce000, URZ ;  /* 0x00fce00004067890 */ /* 0x000fc8000fffe0ff */
[----:B------:R-:W-:Y:S01]  /*3470*/  IMAD.X R11, RZ, RZ, UR11, P0 ;  /* 0x0000000bff0b7e24 */ /* 0x000fe200080e06ff */
[----:B------:R-:W-:Y:S02]  /*3480*/  IADD3 R4, P0, PT, R4, UR10, RZ ;  /* 0x0000000a04047c10 */ /* 0x000fe4000ff1e0ff */
[----:B------:R-:W-:Y:S02]  /*3490*/  PRMT R27, R27, 0x5410, R23 ;  /* 0x000054101b1b7816 */ /* 0x000fe40000000017 */
[----:B------:R-:W-:Y:S01]  /*34a0*/  PRMT R28, R28, 0x5410, R8 ;  /* 0x000054101c1c7816 */ /* 0x000fe20000000008 */
[----:B------:R-:W-:Y:S01]  /*34b0*/  IMAD.X R5, RZ, RZ, UR11, P0 ;  /* 0x0000000bff057e24 */ /* 0x000fe200080e06ff */
[----:B------:R-:W-:Y:S01]  /*34c0*/  ULOP3.LUT UR6, UR6, 0xfff000, URZ, 0xc0, !UPT ;  /* 0x00fff00006067892 */ /* 0x000fe2000f8ec0ff */
[----:B------:R0:W3:Y:S02]  /*34d0*/  LDG.E.S8 R23, desc[UR8][R10.64] ;  /* 0x000000080a177981 */ /* 0x0000e4000c1e1300 */
[----:B------:R-:W-:-:S02]  /*34e0*/  IDP.2A.LO.S16.S8 R27, R27, R28, RZ ;  /* 0x0000001c1b1b7226 */ /* 0x000fc400000016ff */
[----:B------:R1:W3:Y:S01]  /*34f0*/  LDG.E.S8 R28, desc[UR8][R4.64] ;  /* 0x00000008041c7981 */ /* 0x0002e2000c1e1300 */
[----:B0-----:R-:W-:Y:S01]  /*3500*/  VIADD R11, R6, UR6 ;  /* 0x00000006060b7c36 */ /* 0x001fe20008000000 */
[----:B------:R-:W-:-:S04]  /*3510*/  UIADD3 UR6, UPT, UPT, UR4, 0xfcd000, URZ ;  /* 0x00fcd00004067890 */ /* 0x000fc8000fffe0ff */
[C---:B------:R-:W-:Y:S02]  /*3520*/  IADD3 R10, P0, PT, R11.reuse, UR10, RZ ;  /* 0x0000000a0b0a7c10 */ /* 0x040fe4000ff1e0ff */
[----:B-1----:R-:W-:Y:S01]  /*3530*/  IADD3 R4, PT, PT, R11, UR7, RZ ;  /* 0x000000070b047c10 */ /* 0x002fe2000fffe0ff */
[----:B------:R-:W-:Y:S02]  /*3540*/  ULOP3.LUT UR6, UR6, 0xfff000, URZ, 0xc0, !UPT ;  /* 0x00fff00006067892 */ /* 0x000fe4000f8ec0ff */
[----:B------:R-:W-:Y:S01]  /*3550*/  IMAD.X R11, RZ, RZ, UR11, P0 ;  /* 0x0000000bff0b7e24 */ /* 0x000fe200080e06ff */
[----:B------:R-:W-:Y:S01]  /*3560*/  IADD3 R4, P0, PT, R4, UR10, RZ ;  /* 0x0000000a04047c10 */ /* 0x000fe2000ff1e0ff */
[----:B------:R0:W-:Y:S04]  /*3570*/  STS [R2+0x2d00], R27 ;  /* 0x002d001b02007388 */ /* 0x0001e80000000800 */
[----:B------:R-:W-:Y:S01]  /*3580*/  IMAD.X R5, RZ, RZ, UR11, P0 ;  /* 0x0000000bff057e24 */ /* 0x000fe200080e06ff */
[----:B------:R1:W-:Y:S04]  /*3590*/  STS [R2+0x2c00], R19 ;  /* 0x002c001302007388 */ /* 0x0003e80000000800 */
[----:B------:R-:W3:Y:S01]  /*35a0*/  LDG.E.S8 R4, desc[UR8][R4.64] ;  /* 0x0000000804047981 */ /* 0x000ee2000c1e1300 */
[----:B0-----:R-:W-:-:S03]  /*35b0*/  VIADD R27, R6, UR6 ;  /* 0x00000006061b7c36 */ /* 0x001fc60008000000 */
[----:B-1----:R0:W3:Y:S01]  /*35c0*/  LDG.E.S8 R19, desc[UR8][R10.64] ;  /* 0x000000080a137981 */ /* 0x0020e2000c1e1300 */
[----:B----4-:R-:W-:-:S03]  /*35d0*/  PRMT R24, R24, 0x5410, R3 ;  /* 0x0000541018187816 */ /* 0x010fc60000000003 */
[----:B------:R-:W4:Y:S01]  /*35e0*/  LDG.E.U8 R3, desc[UR8][R12.64+0x31] ;  /* 0x000031080c037981 */ /* 0x000f22000c1e1100 */
[----:B-----5:R-:W-:-:S03]  /*35f0*/  PRMT R25, R16, 0x3340, R25 ;  /* 0x0000334010197816 */ /* 0x020fc60000000019 */
[----:B------:R-:W4:Y:S01]  /*3600*/  LDG.E.U8 R16, desc[UR8][R14.64+0x31] ;  /* 0x000031080e107981 */ /* 0x000f22000c1e1100 */
[----:B------:R-:W-:-:S05]  /*3610*/  PRMT R25, R25, 0x5410, R8 ;  /* 0x0000541019197816 */ /* 0x000fca0000000008 */
[----:B------:R-:W-:Y:S02]  /*3620*/  IDP.2A.LO.S16.S8 R25, R24, R25, RZ ;  /* 0x0000001918197226 */ /* 0x000fe400000016ff */
[----:B------:R-:W5:Y:S04]  /*3630*/  LDG.E.U8 R24, desc[UR8][R14.64+0x32] ;  /* 0x000032080e187981 */ /* 0x000f68000c1e1100 */
[----:B------:R1:W-:Y:S04]  /*3640*/  STS [R2+0x2e00], R25 ;  /* 0x002e001902007388 */ /* 0x0003e80000000800 */
[----:B-1----:R-:W5:Y:S01]  /*3650*/  LDG.E.U8 R25, desc[UR8][R12.64+0x32] ;  /* 0x000032080c197981 */ /* 0x002f62000c1e1100 */
[----:B------:R-:W-:Y:S01]  /*3660*/  PRMT R20, R29, 0x5410, R20 ;  /* 0x000054101d147816 */ /* 0x000fe20000000014 */
[----:B------:R-:W-:Y:S01]  /*3670*/  VIADD R29, R27, UR7 ;  /* 0x000000071b1d7c36 */ /* 0x000fe20008000000 */
[----:B--2---:R-:W-:-:S02]  /*3680*/  PRMT R7, R7, 0x3340, R26 ;  /* 0x0000334007077816 */ /* 0x004fc4000000001a */
[----:B------:R-:W-:Y:S02]  /*3690*/  IADD3 R26, P0, PT, R27, UR10, RZ ;  /* 0x0000000a1b1a7c10 */ /* 0x000fe4000ff1e0ff */
[----:B------:R-:W-:-:S03]  /*36a0*/  PRMT R7, R7, 0x5410, R8 ;  /* 0x0000541007077816 */ /* 0x000fc60000000008 */
[----:B------:R-:W-:Y:S01]  /*36b0*/  IMAD.X R27, RZ, RZ, UR11, P0 ;  /* 0x0000000bff1b7e24 */ /* 0x000fe200080e06ff */
[----:B0-----:R-:W-:Y:S02]  /*36c0*/  IADD3 R10, P0, PT, R29, UR10, RZ ;  /* 0x0000000a1d0a7c10 */ /* 0x001fe4000ff1e0ff */
[----:B------:R-:W2:Y:S04]  /*36d0*/  LDG.E.U8 R29, desc[UR8][R14.64+0x34] ;  /* 0x000034080e1d7981 */ /* 0x000ea8000c1e1100 */
[----:B------:R0:W2:Y:S01]  /*36e0*/  LDG.E.S8 R26, desc[UR8][R26.64] ;  /* 0x000000081a1a7981 */ /* 0x0000a2000c1e1300 */
[----:B------:R-:W-:-:S05]  /*36f0*/  IMAD.X R11, RZ, RZ, UR11, P0 ;  /* 0x0000000bff0b7e24 */ /* 0x000fca00080e06ff */
[----:B------:R1:W2:Y:S01]  /*3700*/  LDG.E.S8 R5, desc[UR8][R10.64] ;  /* 0x000000080a057981 */ /* 0x0002a2000c1e1300 */
[----:B---3--:R-:W-:Y:S01]  /*3710*/  PRMT R17, R22, 0x5410, R17 ;  /* 0x0000541016117816 */ /* 0x008fe20000000011 */
[----:B0-----:R-:W-:Y:S02]  /*3720*/  IDP.2A.LO.S16.S8 R27, R20, R7, RZ ;  /* 0x00000007141b7226 */ /* 0x001fe400000016ff */
[----:B------:R-:W3:Y:S04]  /*3730*/  LDG.E.U8 R22, desc[UR8][R12.64+0x33] ;  /* 0x000033080c167981 */ /* 0x000ee8000c1e1100 */
[----:B------:R-:W3:Y:S01]  /*3740*/  LDG.E.U8 R7, desc[UR8][R14.64+0x33] ;  /* 0x000033080e077981 */ /* 0x000ee2000c1e1100 */
[----:B------:R-:W-:-:S03]  /*3750*/  PRMT R21, R21, 0x3340, R18 ;  /* 0x0000334015157816 */ /* 0x000fc60000000012 */
[----:B------:R-:W3:Y:S01]  /*3760*/  LDG.E.U8 R18, desc[UR8][R12.64+0x34] ;  /* 0x000034080c127981 */ /* 0x000ee2000c1e1100 */
[----:B------:R-:W-:-:S04]  /*3770*/  UIADD3 UR6, UPT, UPT, UR4, 0xfcc000, URZ ;  /* 0x00fcc00004067890 */ /* 0x000fc8000fffe0ff */
[----:B------:R-:W-:Y:S01]  /*3780*/  ULOP3.LUT UR6, UR6, 0xfff000, URZ, 0xc0, !UPT ;  /* 0x00fff00006067892 */ /* 0x000fe2000f8ec0ff */
[----:B------:R-:W-:-:S05]  /*3790*/  PRMT R20, R21, 0x5410, R8 ;  /* 0x0000541015147816 */ /* 0x000fca0000000008 */
[----:B-1----:R-:W-:Y:S02]  /*37a0*/  VIADD R10, R6, UR6 ;  /* 0x00000006060a7c36 */ /* 0x002fe40008000000 */
[----:B------:R-:W-:Y:S01]  /*37b0*/  IDP.2A.LO.S16.S8 R17, R17, R20, RZ ;  /* 0x0000001411117226 */ /* 0x000fe200000016ff */
[----:B------:R-:W-:Y:S02]  /*37c0*/  UIADD3 UR6, UPT, UPT, UR4, 0xfcb000, URZ ;  /* 0x00fcb00004067890 */ /* 0x000fe4000fffe0ff */
[C---:B------:R-:W-:Y:S01]  /*37d0*/  IADD3 R20, P0, PT, R10.reuse, UR10, RZ ;  /* 0x0000000a0a147c10 */ /* 0x040fe2000ff1e0ff */
[----:B------:R-:W-:Y:S01]  /*37e0*/  VIADD R10, R10, UR7 ;  /* 0x000000070a0a7c36 */ /* 0x000fe20008000000 */
[----:B------:R-:W-:-:S03]  /*37f0*/  ULOP3.LUT UR6, UR6, 0xfff000, URZ, 0xc0, !UPT ;  /* 0x00fff00006067892 */ /* 0x000fc6000f8ec0ff */
[----:B------:R-:W-:Y:S01]  /*3800*/  IMAD.X R21, RZ, RZ, UR11, P0 ;  /* 0x0000000bff157e24 */ /* 0x000fe200080e06ff */
[----:B------:R-:W-:Y:S01]  /*3810*/  IADD3 R10, P0, PT, R10, UR10, RZ ;  /* 0x0000000a0a0a7c10 */ /* 0x000fe2000ff1e0ff */
[----:B------:R0:W-:Y:S04]  /*3820*/  STS [R2+0x3000], R17 ;  /* 0x0030001102007388 */ /* 0x0001e80000000800 */
[----:B------:R-:W-:Y:S01]  /*3830*/  IMAD.X R11, RZ, RZ, UR11, P0 ;  /* 0x0000000bff0b7e24 */ /* 0x000fe200080e06ff */
[----:B------:R1:W-:Y:S01]  /*3840*/  STS [R2+0x2f00], R27 ;  /* 0x002f001b02007388 */ /* 0x0003e20000000800 */
[----:B------:R-:W-:-:S03]  /*3850*/  PRMT R23, R28, 0x5410, R23 ;  /* 0x000054101c177816 */ /* 0x000fc60000000017 */
[----:B------:R-:W3:Y:S01]  /*3860*/  LDG.E.S8 R20, desc[UR8][R20.64] ;  /* 0x0000000814147981 */ /* 0x000ee2000c1e1300 */
[----:B0-----:R-:W-:Y:S01]  /*3870*/  VIADD R17, R6, UR6 ;  /* 0x0000000606117c36 */ /* 0x001fe20008000000 */
[----:B------:R-:W-:Y:S02]  /*3880*/  UIADD3 UR6, UPT, UPT, UR4, 0xfca000, URZ ;  /* 0x00fca00004067890 */ /* 0x000fe4000fffe0ff */
[----:B-1----:R0:W3:Y:S02]  /*3890*/  LDG.E.S8 R27, desc[UR8][R10.64] ;  /* 0x000000080a1b7981 */ /* 0x0020e4000c1e1300 */
[----:B------:R-:W-:Y:S01]  /*38a0*/  ULOP3.LUT UR6, UR6, 0xfff000, URZ, 0xc0, !UPT ;  /* 0x00fff00006067892 */ /* 0x000fe2000f8ec0ff */
[C---:B0-----:R-:W-:Y:S01]  /*38b0*/  IADD3 R10, P0, PT, R17.reuse, UR10, RZ ;  /* 0x0000000a110a7c10 */ /* 0x041fe2000ff1e0ff */
[----:B------:R-:W-:-:S04]  /*38c0*/  VIADD R17, R17, UR7 ;  /* 0x0000000711117c36 */ /* 0x000fc80008000000 */
[----:B------:R-:W-:Y:S01]  /*38d0*/  IMAD.X R11, RZ, RZ, UR11, P0 ;  /* 0x0000000bff0b7e24 */ /* 0x000fe200080e06ff */
[----:B------:R-:W-:Y:S02]  /*38e0*/  PRMT R4, R4, 0x5410, R19 ;  /* 0x0000541004047816 */ /* 0x000fe40000000013 */
[----:B----4-:R-:W-:Y:S02]  /*38f0*/  PRMT R28, R16, 0x3340, R3 ;  /* 0x00003340101c7816 */ /* 0x010fe40000000003 */
[----:B------:R-:W-:Y:S01]  /*3900*/  IADD3 R16, P0, PT, R17, UR10, RZ ;  /* 0x0000000a11107c10 */ /* 0x000fe2000ff1e0ff */
[----:B------:R0:W4:Y:S04]  /*3910*/  LDG.E.S8 R3, desc[UR8][R10.64] ;  /* 0x000000080a037981 */ /* 0x000128000c1e1300 */
[----:B------:R-:W-:Y:S01]  /*3920*/  IMAD.X R17, RZ, RZ, UR11, P0 ;  /* 0x0000000bff117e24 */ /* 0x000fe200080e06ff */
[----:B------:R-:W-:-:S04]  /*3930*/  PRMT R21, R28, 0x5410, R8 ;  /* 0x000054101c157816 */ /* 0x000fc80000000008 */
[----:B------:R1:W4:Y:S01]  /*3940*/  LDG.E.S8 R28, desc[UR8][R16.64] ;  /* 0x00000008101c7981 */ /* 0x000322000c1e1300 */
[----:B0-----:R-:W-:Y:S02]  /*3950*/  VIADD R10, R6, UR6 ;  /* 0x00000006060a7c36 */ /* 0x001fe40008000000 */
[----:B------:R-:W-:Y:S02]  /*3960*/  IDP.2A.LO.S16.S8 R23, R23, R21, RZ ;  /* 0x0000001517177226 */ /* 0x000fe400000016ff */
[----:B------:R-:W4:Y:S01]  /*3970*/  LDG.E.U8 R21, desc[UR8][R14.64+0x35] ;  /* 0x000035080e157981 */ /* 0x000f22000c1e1100 */
[C---:B-1----:R-:W-:Y:S01]  /*3980*/  IADD3 R16, P0, PT, R10.reuse, UR10, RZ ;  /* 0x0000000a0a107c10 */ /* 0x042fe2000ff1e0ff */
[----:B------:R-:W-:Y:S01]  /*3990*/  VIADD R10, R10, UR7 ;  /* 0x000000070a0a7c36 */ /* 0x000fe20008000000 */
[----:B-----5:R-:W-:Y:S02]  /*39a0*/  PRMT R25, R24, 0x3340, R25 ;  /* 0x0000334018197816 */ /* 0x020fe40000000019 */
[----:B------:R-:W5:Y:S01]  /*39b0*/  LDG.E.U8 R24, desc[UR8][R12.64+0x35] ;  /* 0x000035080c187981 */ /* 0x000f62000c1e1100 */
[----:B------:R-:W-:Y:S01]  /*39c0*/  IMAD.X R17, RZ, RZ, UR11, P0 ;  /* 0x0000000bff117e24 */ /* 0x000fe200080e06ff */
[----:B------:R-:W-:Y:S01]  /*39d0*/  IADD3 R10, P0, PT, R10, UR10, RZ ;  /* 0x0000000a0a0a7c10 */ /* 0x000fe2000ff1e0ff */
[----:B------:R-:W-:Y:S01]  /*39e0*/  UIADD3 UR6, UPT, UPT, UR4, 0xfc9000, URZ ;  /* 0x00fc900004067890 */ /* 0x000fe2000fffe0ff */
[----:B------:R-:W-:-:S02]  /*39f0*/  PRMT R25, R25, 0x5410, R8 ;  /* 0x0000541019197816 */ /* 0x000fc40000000008 */
[----:B------:R0:W5:Y:S01]  /*3a00*/  LDG.E.S8 R19, desc[UR8][R16.64] ;  /* 0x0000000810137981 */ /* 0x000162000c1e1300 */
[----:B------:R-:W-:Y:S01]  /*3a10*/  ULOP3.LUT UR6, UR6, 0xfff000, URZ, 0xc0, !UPT ;  /* 0x00fff00006067892 */ /* 0x000fe2000f8ec0ff */
[----:B------:R-:W-:Y:S02]  /*3a20*/  IMAD.X R11, RZ, RZ, UR11, P0 ;  /* 0x0000000bff0b7e24 */ /* 0x000fe400080e06ff */
[----:B------:R-:W-:-:S03]  /*3a30*/  IDP.2A.LO.S16.S8 R25, R4, R25, RZ ;  /* 0x0000001904197226 */ /* 0x000fc600000016ff */
[----:B------:R-:W5:Y:S01]  /*3a40*/  LDG.E.S8 R10, desc[UR8][R10.64] ;  /* 0x000000080a0a7981 */ /* 0x000f62000c1e1300 */
[----:B------:R-:W-:-:S03]  /*3a50*/  VIADD R4, R6, UR6 ;  /* 0x0000000606047c36 */ /* 0x000fc60008000000 */
[----:B------:R-:W-:Y:S02]  /*3a60*/  STS [R2+0x3200], R25 ;  /* 0x0032001902007388 */ /* 0x000fe40000000800 */
[C---:B0-----:R-:W-:Y:S02]  /*3a70*/  IADD3 R16, P0, PT, R4.reuse, UR10, RZ ;  /* 0x0000000a04107c10 */ /* 0x041fe4000ff1e0ff */
[----:B------:R-:W-:-:S03]  /*3a80*/  IADD3 R4, PT, PT, R4, UR7, RZ ;  /* 0x0000000704047c10 */ /* 0x000fc6000fffe0ff */
[----:B------:R-:W-:Y:S01]  /*3a90*/  IMAD.X R17, RZ, RZ, UR11, P0 ;  /* 0x0000000bff117e24 */ /* 0x000fe200080e06ff */
[----:B------:R-:W-:Y:S01]  /*3aa0*/  IADD3 R4, P0, PT, R4, UR10, RZ ;  /* 0x0000000a04047c10 */ /* 0x000fe2000ff1e0ff */
[----:B------:R2:W-:Y:S04]  /*3ab0*/  STS [R2+0x3100], R23 ;  /* 0x0031001702007388 */ /* 0x0005e80000000800 */
[----:B------:R0:W5:Y:S01]  /*3ac0*/  LDG.E.S8 R11, desc[UR8][R16.64] ;  /* 0x00000008100b7981 */ /* 0x000162000c1e1300 */
[----:B--2---:R-:W-:Y:S02]  /*3ad0*/  PRMT R23, R5, 0x5410, R26 ;  /* 0x0000541005177816 */ /* 0x004fe4000000001a */
[----:B---3--:R-:W-:Y:S02]  /*3ae0*/  PRMT R25, R7, 0x3340, R22 ;  /* 0x0000334007197816 */ /* 0x008fe40000000016 */
[----:B------:R-:W2:Y:S04]  /*3af0*/  LDG.E.U8 R7, desc[UR8][R12.64+0x36] ;  /* 0x000036080c077981 */ /* 0x000ea8000c1e1100 */
[----:B------:R-:W2:Y:S01]  /*3b00*/  LDG.E.U8 R22, desc[UR8][R14.64+0x36] ;  /* 0x000036080e167981 */ /* 0x000ea2000c1e1100 */
[----:B------:R-:W-:-:S05]  /*3b10*/  IMAD.X R5, RZ, RZ, UR11, P0 ;  /* 0x0000000bff057e24 */ /* 0x000fca00080e06ff */
[----:B------:R1:W3:Y:S01]  /*3b20*/  LDG.E.S8 R26, desc[UR8][R4.64] ;  /* 0x00000008041a7981 */ /* 0x0002e2000c1e1300 */
[----:B------:R-:W-:Y:S02]  /*3b30*/  PRMT R25, R25, 0x5410, R8 ;  /* 0x0000541019197816 */ /* 0x000fe40000000008 */
[----:B------:R-:W-:Y:S02]  /*3b40*/  PRMT R29, R29, 0x3340, R18 ;  /* 0x000033401d1d7816 */ /* 0x000fe40000000012 */
[----:B------:R-:W3:Y:S01]  /*3b50*/  LDG.E.U8 R18, desc[UR8][R14.64+0x37] ;  /* 0x000037080e127981 */ /* 0x000ee2000c1e1100 */
[----:B------:R-:W-:-:S03]  /*3b60*/  IDP.2A.LO.S16.S8 R23, R23, R25, RZ ;  /* 0x0000001917177226 */ /* 0x000fc600000016ff */
        /* <DEDUP_REMOVED lines=8> */
[----:B------:R-:W-:Y:S01]  /*3bf0*/  IADD3 R4, P0, PT, R4, UR10, RZ ;  /* 0x0000000a04047c10 */ /* 0x000fe2000ff1e0ff */
[----:B------:R-:W-:Y:S01]  /*3c00*/  ULOP3.LUT UR6, UR6, 0xfff000, URZ, 0xc0, !UPT ;  /* 0x00fff00006067892 */ /* 0x000fe2000f8ec0ff */
[----:B------:R-:W-:Y:S02]  /*3c10*/  PRMT R29, R29, 0x5410, R8 ;  /* 0x000054101d1d7816 */ /* 0x000fe40000000008 */
[----:B------:R-:W-:Y:S01]  /*3c20*/  PRMT R20, R27, 0x5410, R20 ;  /* 0x000054101b147816 */ /* 0x000fe20000000014 */
[----:B------:R-:W-:-:S04]  /*3c30*/  IMAD.X R5, RZ, RZ, UR11, P0 ;  /* 0x0000000bff057e24 */ /* 0x000fc800080e06ff */
[----:B------:R-:W-:Y:S01]  /*3c40*/  IDP.2A.LO.S16.S8 R29, R20, R29, RZ ;  /* 0x0000001d141d7226 */ /* 0x000fe200000016ff */
[----:B------:R0:W3:Y:S04]  /*3c50*/  LDG.E.S8 R27, desc[UR8][R4.64] ;  /* 0x00000008041b7981 */ /* 0x0000e8000c1e1300 */
[----:B------:R1:W3:Y:S01]  /*3c60*/  LDG.E.S8 R20, desc[UR8][R16.64] ;  /* 0x0000000810147981 */ /* 0x0002e2000c1e1300 */
[----:B0-----:R-:W-:Y:S01]  /*3c70*/  VIADD R4, R6, UR6 ;  /* 0x0000000606047c36 */ /* 0x001fe20008000000 */
[----:B------:R-:W-:-:S04]  /*3c80*/  UIADD3 UR6, UPT, UPT, UR4, 0xfc6000, URZ ;  /* 0x00fc600004067890 */ /* 0x000fc8000fffe0ff */
[C---:B-1----:R-:W-:Y:S01]  /*3c90*/  IADD3 R16, P0, PT, R4.reuse, UR10, RZ ;  /* 0x0000000a04107c10 */ /* 0x042fe2000ff1e0ff */
[----:B------:R-:W-:Y:S01]  /*3ca0*/  VIADD R4, R4, UR7 ;  /* 0x0000000704047c36 */ /* 0x000fe20008000000 */
[----:B------:R-:W-:-:S03]  /*3cb0*/  ULOP3.LUT UR6, UR6, 0xfff000, URZ, 0xc0, !UPT ;  /* 0x00fff00006067892 */ /* 0x000fc6000f8ec0ff */
[----:B------:R-:W-:Y:S01]  /*3cc0*/  IMAD.X R17, RZ, RZ, UR11, P0 ;  /* 0x0000000bff117e24 */ /* 0x000fe200080e06ff */
[----:B------:R-:W-:Y:S01]  /*3cd0*/  IADD3 R4, P0, PT, R4, UR10, RZ ;  /* 0x0000000a04047c10 */ /* 0x000fe2000ff1e0ff */
[----:B------:R0:W-:Y:S04]  /*3ce0*/  STS [R2+0x3300], R23 ;  /* 0x0033001702007388 */ /* 0x0001e80000000800 */
[----:B------:R-:W-:Y:S01]  /*3cf0*/  IMAD.X R5, RZ, RZ, UR11, P0 ;  /* 0x0000000bff057e24 */ /* 0x000fe200080e06ff */
[----:B------:R-:W3:Y:S04]  /*3d00*/  LDG.E.S8 R16, desc[UR8][R16.64] ;  /* 0x0000000810107981 */ /* 0x000ee8000c1e1300 */
[----:B0-----:R-:W3:Y:S04]  /*3d10*/  LDG.E.U8 R23, desc[UR8][R12.64+0x39] ;  /* 0x000039080c177981 */ /* 0x001ee8000c1e1100 */
[----:B------:R-:W-:Y:S04]  /*3d20*/  STS [R2+0x3400], R29 ;  /* 0x0034001d02007388 */ /* 0x000fe80000000800 */
[----:B------:R0:W3:Y:S01]  /*3d30*/  LDG.E.S8 R17, desc[UR8][R4.64] ;  /* 0x0000000804117981 */ /* 0x0000e2000c1e1300 */
[----:B----4-:R-:W-:-:S03]  /*3d40*/  PRMT R28, R28, 0x5410, R3 ;  /* 0x000054101c1c7816 */ /* 0x010fc60000000003 */
[----:B------:R-:W4:Y:S01]  /*3d50*/  LDG.E.U8 R3, desc[UR8][R14.64+0x38] ;  /* 0x000038080e037981 */ /* 0x000f22000c1e1100 */
[----:B-----5:R-:W-:-:S03]  /*3d60*/  PRMT R21, R21, 0x3340, R24 ;  /* 0x0000334015157816 */ /* 0x020fc60000000018 */
[----:B------:R-:W4:Y:S01]  /*3d70*/  LDG.E.U8 R24, desc[UR8][R12.64+0x38] ;  /* 0x000038080c187981 */ /* 0x000f22000c1e1100 */
[----:B------:R-:W-:-:S05]  /*3d80*/  PRMT R21, R21, 0x5410, R8 ;  /* 0x0000541015157816 */ /* 0x000fca0000000008 */
[----:B------:R-:W-:Y:S02]  /*3d90*/  IDP.2A.LO.S16.S8 R28, R28, R21, RZ ;  /* 0x000000151c1c7226 */ /* 0x000fe400000016ff */
[----:B------:R-:W5:Y:S01]  /*3da0*/  LDG.E.U8 R21, desc[UR8][R14.64+0x39] ;  /* 0x000039080e157981 */ /* 0x000f62000c1e1100 */
[----:B------:R-:W-:Y:S01]  /*3db0*/  PRMT R19, R10, 0x5410, R19 ;  /* 0x000054100a137816 */ /* 0x000fe20000000013 */
[----:B------:R-:W-:Y:S02]  /*3dc0*/  VIADD R10, R6, UR6 ;  /* 0x00000006060a7c36 */ /* 0x000fe40008000000 */
[----:B------:R1:W-:Y:S03]  /*3dd0*/  STS [R2+0x3500], R28 ;  /* 0x0035001c02007388 */ /* 0x0003e60000000800 */
[C---:B-1----:R-:W-:Y:S01]  /*3de0*/  IADD3 R28, P0, PT, R10.reuse, UR10, RZ ;  /* 0x0000000a0a1c7c10 */ /* 0x042fe2000ff1e0ff */
[----:B------:R-:W-:-:S04]  /*3df0*/  VIADD R10, R10, UR7 ;  /* 0x000000070a0a7c36 */ /* 0x000fc80008000000 */
[----:B------:R-:W-:Y:S01]  /*3e00*/  IMAD.X R29, RZ, RZ, UR11, P0 ;  /* 0x0000000bff1d7e24 */ /* 0x000fe200080e06ff */
[----:B0-----:R-:W-:-:S04]  /*3e10*/  IADD3 R4, P0, PT, R10, UR10, RZ ;  /* 0x0000000a0a047c10 */ /* 0x001fc8000ff1e0ff */
[----:B------:R-:W5:Y:S01]  /*3e20*/  LDG.E.S8 R28, desc[UR8][R28.64] ;  /* 0x000000081c1c7981 */ /* 0x000f62000c1e1300 */
[----:B------:R-:W-:Y:S01]  /*3e30*/  IMAD.X R5, RZ, RZ, UR11, P0 ;  /* 0x0000000bff057e24 */ /* 0x000fe200080e06ff */
[----:B--2---:R-:W-:-:S04]  /*3e40*/  PRMT R7, R22, 0x3340, R7 ;  /* 0x0000334016077816 */ /* 0x004fc80000000007 */
[----:B------:R-:W-:Y:S02]  /*3e50*/  PRMT R22, R7, 0x5410, R8 ;  /* 0x0000541007167816 */ /* 0x000fe40000000008 */
[----:B------:R-:W2:Y:S03]  /*3e60*/  LDG.E.U8 R7, desc[UR8][R12.64+0x3a] ;  /* 0x00003a080c077981 */ /* 0x000ea6000c1e1100 */
[----:B------:R-:W-:Y:S02]  /*3e70*/  IDP.2A.LO.S16.S8 R19, R19, R22, RZ ;  /* 0x0000001613137226 */ /* 0x000fe400000016ff */
[----:B------:R-:W2:Y:S01]  /*3e80*/  LDG.E.U8 R22, desc[UR8][R14.64+0x3a] ;  /* 0x00003a080e167981 */ /* 0x000ea2000c1e1100 */
[----:B---3--:R-:W-:-:S03]  /*3e90*/  PRMT R11, R26, 0x5410, R11 ;  /* 0x000054101a0b7816 */ /* 0x008fc6000000000b */
[----:B------:R0:W3:Y:S01]  /*3ea0*/  LDG.E.S8 R26, desc[UR8][R4.64] ;  /* 0x00000008041a7981 */ /* 0x0000e2000c1e1300 */
[----:B------:R-:W-:-:S03]  /*3eb0*/  PRMT R10, R18, 0x3340, R25 ;  /* 0x00003340120a7816 */ /* 0x000fc60000000019 */
[----:B------:R-:W3:Y:S04]  /*3ec0*/  LDG.E.U8 R18, desc[UR8][R12.64+0x3b] ;  /* 0x00003b080c127981 */ /* 0x000ee8000c1e1100 */
[----:B------:R-:W3:Y:S01]  /*3ed0*/  LDG.E.U8 R25, desc[UR8][R14.64+0x3b] ;  /* 0x00003b080e197981 */ /* 0x000ee2000c1e1100 */
[----:B------:R-:W-:-:S04]  /*3ee0*/  UIADD3 UR6, UPT, UPT, UR4, 0xfc5000, URZ ;  /* 0x00fc500004067890 */ /* 0x000fc8000fffe0ff */
[----:B------:R-:W-:Y:S01]  /*3ef0*/  ULOP3.LUT UR6, UR6, 0xfff000, URZ, 0xc0, !UPT ;  /* 0x00fff00006067892 */ /* 0x000fe2000f8ec0ff */
[----:B------:R-:W-:-:S05]  /*3f00*/  PRMT R10, R10, 0x5410, R8 ;  /* 0x000054100a0a7816 */ /* 0x000fca0000000008 */
[----:B0-----:R-:W-:Y:S02]  /*3f10*/  VIADD R4, R6, UR6 ;  /* 0x0000000606047c36 */ /* 0x001fe40008000000 */
        /* <DEDUP_REMOVED lines=12> */
[----:B0-----:R-:W-:-:S03]  /*3fe0*/  VIADD R29, R6, UR6 ;  /* 0x00000006061d7c36 */ /* 0x001fc60008000000 */
[----:B-1----:R0:W3:Y:S01]  /*3ff0*/  LDG.E.S8 R19, desc[UR8][R4.64] ;  /* 0x0000000804137981 */ /* 0x0020e2000c1e1300 */
[----:B------:R-:W-:Y:S01]  /*4000*/  UIADD3 UR6, UPT, UPT, UR4, 0xfc3000, URZ ;  /* 0x00fc300004067890 */ /* 0x000fe2000fffe0ff */
[C---:B0-----:R-:W-:Y:S01]  /*4010*/  IADD3 R4, P0, PT, R29.reuse, UR10, RZ ;  /* 0x0000000a1d047c10 */ /* 0x041fe2000ff1e0ff */
[----:B------:R-:W-:-:S03]  /*4020*/  VIADD R29, R29, UR7 ;  /* 0x000000071d1d7c36 */ /* 0x000fc60008000000 */
[----:B------:R-:W-:Y:S01]  /*4030*/  IADD3.X R5, PT, PT, RZ, UR11, RZ, P0, !PT ;  /* 0x0000000bff057c10 */ /* 0x000fe200087fe4ff */
[----:B------:R-:W-:Y:S01]  /*4040*/  ULOP3.LUT UR6, UR6, 0xfff000, URZ, 0xc0, !UPT ;  /* 0x00fff00006067892 */ /* 0x000fe2000f8ec0ff */
[----:B------:R-:W-:Y:S02]  /*4050*/  PRMT R16, R17, 0x5410, R16 ;  /* 0x0000541011107816 */ /* 0x000fe40000000010 */
[----:B----4-:R-:W-:Y:S02]  /*4060*/  PRMT R27, R3, 0x3340, R24 ;  /* 0x00003340031b7816 */ /* 0x010fe40000000018 */
[----:B------:R0:W4:Y:S02]  /*4070*/  LDG.E.S8 R3, desc[UR8][R4.64] ;  /* 0x0000000804037981 */ /* 0x000124000c1e1300 */
[----:B------:R-:W-:Y:S02]  /*4080*/  PRMT R11, R27, 0x5410, R8 ;  /* 0x000054101b0b7816 */ /* 0x000fe40000000008 */
[----:B0-----:R-:W-:-:S03]  /*4090*/  IADD3 R4, P0, PT, R29, UR10, RZ ;  /* 0x0000000a1d047c10 */ /* 0x001fc6000ff1e0ff */
[----:B------:R-:W-:Y:S02]  /*40a0*/  IDP.2A.LO.S16.S8 R11, R20, R11, RZ ;  /* 0x0000000b140b7226 */ /* 0x000fe400000016ff */
[----:B------:R-:W-:Y:S02]  /*40b0*/  VIADD R20, R6, UR6 ;  /* 0x0000000606147c36 */ /* 0x000fe40008000000 */
[----:B------:R-:W-:Y:S01]  /*40c0*/  IMAD.X R5, RZ, RZ, UR11, P0 ;  /* 0x0000000bff057e24 */ /* 0x000fe200080e06ff */
[----:B------:R-:W-:Y:S01]  /*40d0*/  UIADD3 UR6, UPT, UPT, UR4, 0xfc2000, URZ ;  /* 0x00fc200004067890 */ /* 0x000fe2000fffe0ff */
[----:B-----5:R-:W-:-:S03]  /*40e0*/  PRMT R27, R21, 0x3340, R23 ;  /* 0x00003340151b7816 */ /* 0x020fc60000000017 */
[----:B------:R0:W4:Y:S01]  /*40f0*/  LDG.E.S8 R24, desc[UR8][R4.64] ;  /* 0x0000000804187981 */ /* 0x000122000c1e1300 */
[----:B------:R-:W-:Y:S02]  /*4100*/  ULOP3.LUT UR6, UR6, 0xfff000, URZ, 0xc0, !UPT ;  /* 0x00fff00006067892 */ /* 0x000fe4000f8ec0ff */
[----:B------:R-:W-:Y:S01]  /*4110*/  UIADD3 UR4, UPT, UPT, UR4, 0xfc1000, URZ ;  /* 0x00fc100004047890 */ /* 0x000fe2000fffe0ff */
[----:B------:R-:W-:Y:S02]  /*4120*/  PRMT R29, R27, 0x5410, R8 ;  /* 0x000054101b1d7816 */ /* 0x000fe40000000008 */
[C---:B0-----:R-:W-:Y:S01]  /*4130*/  IADD3 R4, P0, PT, R20.reuse, UR10, RZ ;  /* 0x0000000a14047c10 */ /* 0x041fe2000ff1e0ff */
[----:B------:R-:W-:Y:S01]  /*4140*/  VIADD R20, R20, UR7 ;  /* 0x0000000714147c36 */ /* 0x000fe20008000000 */
[----:B------:R-:W-:Y:S01]  /*4150*/  ULOP3.LUT UR4, UR4, 0xfff000, URZ, 0xc0, !UPT ;  /* 0x00fff00004047892 */ /* 0x000fe2000f8ec0ff */
[----:B------:R-:W-:Y:S02]  /*4160*/  VIADD R27, R6, UR6 ;  /* 0x00000006061b7c36 */ /* 0x000fe40008000000 */
[----:B------:R-:W-:Y:S01]  /*4170*/  IMAD.X R5, RZ, RZ, UR11, P0 ;  /* 0x0000000bff057e24 */ /* 0x000fe200080e06ff */
[----:B------:R-:W-:Y:S01]  /*4180*/  IADD3 R20, P0, PT, R20, UR10, RZ ;  /* 0x0000000a14147c10 */ /* 0x000fe2000ff1e0ff */
[----:B------:R-:W-:-:S02]  /*4190*/  IDP.2A.LO.S16.S8 R29, R16, R29, RZ ;  /* 0x0000001d101d7226 */ /* 0x000fc400000016ff */
[----:B------:R-:W-:Y:S01]  /*41a0*/  VIADD R6, R6, UR4 ;  /* 0x0000000406067c36 */ /* 0x000fe20008000000 */
[----:B------:R0:W5:Y:S01]  /*41b0*/  LDG.E.S8 R23, desc[UR8][R4.64] ;  /* 0x0000000804177981 */ /* 0x000162000c1e1300 */
[----:B------:R-:W-:Y:S01]  /*41c0*/  IMAD.X R21, RZ, RZ, UR11, P0 ;  /* 0x0000000bff157e24 */ /* 0x000fe200080e06ff */
[----:B------:R-:W-:Y:S02]  /*41d0*/  IADD3 R16, P0, PT, R27, UR10, RZ ;  /* 0x0000000a1b107c10 */ /* 0x000fe4000ff1e0ff */
[----:B------:R3:W-:Y:S03]  /*41e0*/  STS [R2+0x3800], R11 ;  /* 0x0038000b02007388 */ /* 0x0007e60000000800 */
[----:B------:R-:W-:Y:S01]  /*41f0*/  IMAD.X R17, RZ, RZ, UR11, P0 ;  /* 0x0000000bff117e24 */ /* 0x000fe200080e06ff */
[----:B------:R-:W5:Y:S01]  /*4200*/  LDG.E.S8 R20, desc[UR8][R20.64] ;  /* 0x0000000814147981 */ /* 0x000f62000c1e1300 */
[C---:B0-----:R-:W-:Y:S01]  /*4210*/  IADD3 R4, P0, PT, R6.reuse, UR10, RZ ;  /* 0x0000000a06047c10 */ /* 0x041fe2000ff1e0ff */
[----:B------:R-:W-:-:S02]  /*4220*/  VIADD R6, R6, UR7 ;  /* 0x0000000706067c36 */ /* 0x000fc40008000000 */
[----:B------:R-:W5:Y:S02]  /*4230*/  LDG.E.S8 R16, desc[UR8][R16.64] ;  /* 0x0000000810107981 */ /* 0x000f64000c1e1300 */
[----:B------:R-:W-:Y:S01]  /*4240*/  IMAD.X R5, RZ, RZ, UR11, P0 ;  /* 0x0000000bff057e24 */ /* 0x000fe200080e06ff */
[----:B------:R-:W-:-:S04]  /*4250*/  IADD3 R6, P1, PT, R6, UR10, RZ ;  /* 0x0000000a06067c10 */ /* 0x000fc8000ff3e0ff */
[----:B------:R0:W5:Y:S04]  /*4260*/  LDG.E.S8 R21, desc[UR8][R4.64] ;  /* 0x0000000804157981 */ /* 0x000168000c1e1300 */
[----:B------:R1:W-:Y:S04]  /*4270*/  STS [R2+0x3900], R29 ;  /* 0x0039001d02007388 */ /* 0x0003e80000000800 */
[----:B------:R-:W5:Y:S01]  /*4280*/  LDG.E.U8 R17, desc[UR8][R12.64+0x3e] ;  /* 0x00003e080c117981 */ /* 0x000f62000c1e1100 */
[----:B--2---:R-:W-:-:S03]  /*4290*/  PRMT R7, R22, 0x3340, R7 ;  /* 0x0000334016077816 */ /* 0x004fc60000000007 */
[----:B------:R-:W2:Y:S01]  /*42a0*/  LDG.E.U8 R22, desc[UR8][R12.64+0x3d] ;  /* 0x00003d080c167981 */ /* 0x000ea2000c1e1100 */
[----:B---3--:R-:W-:Y:S02]  /*42b0*/  PRMT R11, R26, 0x5410, R28 ;  /* 0x000054101a0b7816 */ /* 0x008fe4000000001c */
[----:B------:R-:W-:Y:S01]  /*42c0*/  PRMT R7, R7, 0x5410, R8 ;  /* 0x0000541007077816 */ /* 0x000fe20000000008 */
[----:B------:R-:W3:Y:S04]  /*42d0*/  LDG.E.U8 R26, desc[UR8][R12.64+0x3c] ;  /* 0x00003c080c1a7981 */ /* 0x000ee8000c1e1100 */
[----:B------:R-:W-:Y:S01]  /*42e0*/  IDP.2A.LO.S16.S8 R11, R11, R7, RZ ;  /* 0x000000070b0b7226 */ /* 0x000fe200000016ff */
[----:B------:R0:W2:Y:S01]  /*42f0*/  LDG.E.U8 R28, desc[UR8][R12.64+0x3f] ;  /* 0x00003f080c1c7981 */ /* 0x0000a2000c1e1100 */
[----:B------:R-:W-:Y:S01]  /*4300*/  VIADD R7, R27, UR7 ;  /* 0x000000071b077c36 */ /* 0x000fe20008000000 */
[----:B-1----:R-:W-:-:S02]  /*4310*/  PRMT R29, R25, 0x3340, R18 ;  /* 0x00003340191d7816 */ /* 0x002fc40000000012 */
[----:B------:R-:W3:Y:S02]  /*4320*/  LDG.E.U8 R27, desc[UR8][R14.64+0x3c] ;  /* 0x00003c080e1b7981 */ /* 0x000ee4000c1e1100 */
[----:B0-----:R-:W-:Y:S01]  /*4330*/  IADD3 R4, P0, PT, R7, UR10, RZ ;  /* 0x0000000a07047c10 */ /* 0x001fe2000ff1e0ff */
[----:B------:R-:W-:Y:S01]  /*4340*/  IMAD.X R7, RZ, RZ, UR11, P1 ;  /* 0x0000000bff077e24 */ /* 0x000fe200088e06ff */
[----:B------:R-:W2:Y:S03]  /*4350*/  LDG.E.U8 R25, desc[UR8][R14.64+0x3d] ;  /* 0x00003d080e197981 */ /* 0x000ea6000c1e1100 */
[----:B------:R-:W-:Y:S01]  /*4360*/  IMAD.X R5, RZ, RZ, UR11, P0 ;  /* 0x0000000bff057e24 */ /* 0x000fe200080e06ff */
[----:B------:R-:W2:Y:S04]  /*4370*/  LDG.E.U8 R18, desc[UR8][R14.64+0x3e] ;  /* 0x00003e080e127981 */ /* 0x000ea8000c1e1100 */
[----:B------:R-:W2:Y:S04]  /*4380*/  LDG.E.U8 R13, desc[UR8][R14.64+0x3f] ;  /* 0x00003f080e0d7981 */ /* 0x000ea8000c1e1100 */
[----:B------:R0:W2:Y:S04]  /*4390*/  LDG.E.S8 R5, desc[UR8][R4.64] ;  /* 0x0000000804057981 */ /* 0x0000a8000c1e1300 */
[----:B------:R-:W2:Y:S01]  /*43a0*/  LDG.E.S8 R6, desc[UR8][R6.64] ;  /* 0x0000000806067981 */ /* 0x000ea2000c1e1300 */
[----:B------:R-:W-:-:S02]  /*43b0*/  ISETP.GT.U32.AND P0, PT, R9, 0x1f, PT ;  /* 0x0000001f0900780c */ /* 0x000fc40003f04070 */
[----:B------:R-:W-:Y:S02]  /*43c0*/  ISETP.NE.AND P1, PT, R9, RZ, PT ;  /* 0x000000ff0900720c */ /* 0x000fe40003f25270 */
[----:B------:R-:W-:Y:S02]  /*43d0*/  PRMT R12, R29, 0x5410, R8 ;  /* 0x000054101d0c7816 */ /* 0x000fe40000000008 */
[----:B------:R-:W-:-:S05]  /*43e0*/  PRMT R9, R19, 0x5410, R10 ;  /* 0x0000541013097816 */ /* 0x000fca000000000a */
[----:B------:R-:W-:Y:S01]  /*43f0*/  IDP.2A.LO.S16.S8 R9, R9, R12, RZ ;  /* 0x0000000c09097226 */ /* 0x000fe200000016ff */
[----:B------:R1:W-:Y:S01]  /*4400*/  STS [R2+0x3a00], R11 ;  /* 0x003a000b02007388 */ /* 0x0003e20000000800 */
[----:B------:R-:W-:Y:S03]  /*4410*/  BSSY.RECONVERGENT B0, `(.L_x_0) ;  /* 0x000007c000007945 */ /* 0x000fe60003800200 */
[----:B------:R1:W-:Y:S01]  /*4420*/  STS [R2+0x3b00], R9 ;  /* 0x003b000902007388 */ /* 0x0003e20000000800 */
[----:B----4-:R-:W-:Y:S02]  /*4430*/  PRMT R3, R24, 0x5410, R3 ;  /* 0x0000541018037816 */ /* 0x010fe40000000003 */
[----:B-----5:R-:W-:Y:S02]  /*4440*/  PRMT R20, R20, 0x5410, R23 ;  /* 0x0000541014147816 */ /* 0x020fe40000000017 */
[----:B---3--:R-:W-:-:S02]  /*4450*/  PRMT R27, R27, 0x3340, R26 ;  /* 0x000033401b1b7816 */ /* 0x008fc4000000001a */
[----:B--2---:R-:W-:Y:S02]  /*4460*/  PRMT R25, R25, 0x3340, R22 ;  /* 0x0000334019197816 */ /* 0x004fe40000000016 */
[----:B------:R-:W-:Y:S02]  /*4470*/  PRMT R17, R18, 0x3340, R17 ;  /* 0x0000334012117816 */ /* 0x000fe40000000011 */
[----:B------:R-:W-:Y:S02]  /*4480*/  PRMT R13, R13, 0x3340, R28 ;  /* 0x000033400d0d7816 */ /* 0x000fe4000000001c */
[--C-:B------:R-:W-:Y:S02]  /*4490*/  PRMT R10, R27, 0x5410, R8.reuse ;  /* 0x000054101b0a7816 */ /* 0x100fe40000000008 */
[--C-:B------:R-:W-:Y:S02]  /*44a0*/  PRMT R25, R25, 0x5410, R8.reuse ;  /* 0x0000541019197816 */ /* 0x100fe40000000008 */
[----:B0-----:R-:W-:-:S02]  /*44b0*/  PRMT R4, R17, 0x5410, R8 ;  /* 0x0000541011047816 */ /* 0x001fc40000000008 */
[----:B------:R-:W-:Y:S02]  /*44c0*/  PRMT R13, R13, 0x5410, R8 ;  /* 0x000054100d0d7816 */ /* 0x000fe40000000008 */
[----:B------:R-:W-:Y:S02]  /*44d0*/  PRMT R5, R5, 0x5410, R16 ;  /* 0x0000541005057816 */ /* 0x000fe40000000010 */
[----:B------:R-:W-:Y:S01]  /*44e0*/  PRMT R6, R6, 0x5410, R21 ;  /* 0x0000541006067816 */ /* 0x000fe20000000015 */
[----:B------:R-:W-:Y:S02]  /*44f0*/  IDP.2A.LO.S16.S8 R3, R3, R10, RZ ;  /* 0x0000000a03037226 */ /* 0x000fe400000016ff */
[----:B------:R-:W-:Y:S02]  /*4500*/  IDP.2A.LO.S16.S8 R25, R20, R25, RZ ;  /* 0x0000001914197226 */ /* 0x000fe400000016ff */
[----:B------:R-:W-:Y:S02]  /*4510*/  IDP.2A.LO.S16.S8 R5, R5, R4, RZ ;  /* 0x0000000405057226 */ /* 0x000fe400000016ff */
[----:B------:R-:W-:Y:S01]  /*4520*/  IDP.2A.LO.S16.S8 R13, R6, R13, RZ ;  /* 0x0000000d060d7226 */ /* 0x000fe200000016ff */
[----:B------:R1:W-:Y:S04]  /*4530*/  STS [R2+0x3c00], R3 ;  /* 0x003c000302007388 */ /* 0x0003e80000000800 */
[----:B------:R1:W-:Y:S04]  /*4540*/  STS [R2+0x3d00], R25 ;  /* 0x003d001902007388 */ /* 0x0003e80000000800 */
[----:B------:R1:W-:Y:S04]  /*4550*/  STS [R2+0x3e00], R5 ;  /* 0x003e000502007388 */ /* 0x0003e80000000800 */
[----:B------:R1:W-:Y:S01]  /*4560*/  STS [R2+0x3f00], R13 ;  /* 0x003f000d02007388 */ /* 0x0003e20000000800 */
[----:B------:R-:W-:Y:S06]  /*4570*/  BAR.SYNC.DEFER_BLOCKING 0x0 ;  /* 0x0000000000007b1d */ /* 0x000fec0000010000 */
[----:B------:R-:W-:Y:S05]  /*4580*/  @P0 BRA `(.L_x_1) ;  /* 0x0000000400900947 */ /* 0x000fea0003800000 */
[----:B------:R-:W-:-:S05]  /*4590*/  UMOV UR4, 0x200 ;  /* 0x0000020000047882 */ /* 0x000fca0000000000 */
.L_x_2:
[----:B-1----:R-:W-:Y:S04]  /*45a0*/  LDS R3, [R2+UR4+-0x180] ;  /* 0xfffe800402037984 */ /* 0x002fe80008000800 */
[----:B------:R-:W0:Y:S02]  /*45b0*/  LDS R4, [R2+UR4+-0x200] ;  /* 0xfffe000402047984 */ /* 0x000e240008000800 */
[----:B0-----:R-:W-:-:S05]  /*45c0*/  IMAD.IADD R3, R3, 0x1, R4 ;  /* 0x0000000103037824 */ /* 0x001fca00078e0204 */
[----:B------:R-:W-:Y:S04]  /*45d0*/  STS [R2+UR4+-0x200], R3 ;  /* 0xfffe000302007988 */ /* 0x000fe80008000804 */
[----:B------:R-:W-:Y:S04]  /*45e0*/  LDS R4, [R2+UR4+-0x1c0] ;  /* 0xfffe400402047984 */ /* 0x000fe80008000800 */
        /* <DEDUP_REMOVED lines=17> */
[----:B0-----:R-:W-:-:S05]  /*4700*/  IADD3 R5, PT, PT, R4, R5, RZ ;  /* 0x0000000504057210 */ /* 0x001fca0007ffe0ff */
        /* <DEDUP_REMOVED lines=25> */
[----:B------:R-:W-:Y:S04]  /*48a0*/  LDS R3, [R2+UR4+0x80] ;  /* 0x0000800402037984 */ /* 0x000fe80008000800 */
[----:B------:R-:W0:Y:S02]  /*48b0*/  LDS R4, [R2+UR4] ;  /* 0x0000000402047984 */ /* 0x000e240008000800 */
[----:B0-----:R-:W-:-:S05]  /*48c0*/  IMAD.IADD R3, R3, 0x1, R4 ;  /* 0x0000000103037824 */ /* 0x001fca00078e0204 */
[----:B------:R-:W-:Y:S04]  /*48d0*/  STS [R2+UR4], R3 ;  /* 0x0000000302007988 */ /* 0x000fe80008000804 */
        /* <DEDUP_REMOVED lines=21> */
[----:B------:R-:W0:Y:S02]  /*4a30*/  LDS R7, [R2+UR4+0x100] ;  /* 0x0001000402077984 */ /* 0x000e240008000800 */
[----:B0-----:R-:W-:-:S05]  /*4a40*/  IMAD.IADD R7, R4, 0x1, R7 ;  /* 0x0000000104077824 */ /* 0x001fca00078e0207 */
[----:B------:R-:W-:Y:S04]  /*4a50*/  STS [R2+UR4+0x100], R7 ;  /* 0x0001000702007988 */ /* 0x000fe80008000804 */
        /* <DEDUP_REMOVED lines=19> */
[----:B------:R0:W-:Y:S01]  /*4b90*/  STS [R2+UR4+0x100], R9 ;  /* 0x0001000902007988 */ /* 0x0001e20008000804 */
[----:B------:R-:W-:-:S04]  /*4ba0*/  UIADD3 UR4, UPT, UPT, UR4, 0x400, URZ ;  /* 0x0000040004047890 */ /* 0x000fc8000fffe0ff */
[----:B------:R-:W-:-:S09]  /*4bb0*/  UISETP.NE.AND UP0, UPT, UR4, 0x4200, UPT ;  /* 0x000042000400788c */ /* 0x000fd2000bf05270 */
[----:B0-----:R-:W-:Y:S05]  /*4bc0*/  BRA.U UP0, `(.L_x_2) ;  /* 0xfffffff900747547 */ /* 0x001fea000b83ffff */
.L_x_1:
[----:B------:R-:W-:Y:S05]  /*4bd0*/  BSYNC.RECONVERGENT B0 ;  /* 0x0000000000007941 */ /* 0x000fea0003800200 */
.L_x_0:
[----:B------:R-:W-:Y:S05]  /*4be0*/  @P1 EXIT ;  /* 0x000000000000194d */ /* 0x000fea0003800000 */
[----:B-1----:R-:W0:Y:S01]  /*4bf0*/  LDS R5, [UR5] ;  /* 0x00000005ff057984 */ /* 0x002e220008000800 */
[----:B------:R-:W1:Y:S03]  /*4c00*/  LDC.64 R2, c[0x0][0x390] ;  /* 0x0000e400ff027b82 */ /* 0x000e660000000a00 */
[----:B------:R-:W2:Y:S04]  /*4c10*/  LDS R7, [UR5+0x100] ;  /* 0x00010005ff077984 */ /* 0x000ea80008000800 */
[----:B------:R-:W3:Y:S04]  /*4c20*/  LDS R9, [UR5+0x200] ;  /* 0x00020005ff097984 */ /* 0x000ee80008000800 */
[----:B------:R-:W4:Y:S04]  /*4c30*/  LDS R11, [UR5+0x300] ;  /* 0x00030005ff0b7984 */ /* 0x000f280008000800 */
[----:B------:R-:W5:Y:S04]  /*4c40*/  LDS R13, [UR5+0x400] ;  /* 0x00040005ff0d7984 */ /* 0x000f680008000800 */
[----:B------:R-:W5:Y:S04]  /*4c50*/  LDS R15, [UR5+0x500] ;  /* 0x00050005ff0f7984 */ /* 0x000f680008000800 */
[----:B------:R-:W5:Y:S01]  /*4c60*/  LDS R17, [UR5+0x600] ;  /* 0x00060005ff117984 */ /* 0x000f620008000800 */
[----:B-1----:R-:W-:-:S03]  /*4c70*/  IMAD.WIDE.U32 R2, R0, 0x4, R2 ;  /* 0x0000000400027825 */ /* 0x002fc600078e0002 */
[----:B------:R-:W1:Y:S04]  /*4c80*/  LDS R19, [UR5+0x700] ;  /* 0x00070005ff137984 */ /* 0x000e680008000800 */
        /* <DEDUP_REMOVED lines=8> */
[----:B0-----:R-:W-:Y:S04]  /*4d10*/  STG.E desc[UR8][R2.64], R5 ;  /* 0x0000000502007986 */ /* 0x001fe8000c101908 */
[----:B--2---:R-:W-:Y:S04]  /*4d20*/  STG.E desc[UR8][R2.64+0x80], R7 ;  /* 0x0000800702007986 */ /* 0x004fe8000c101908 */
[----:B---3--:R-:W-:Y:S04]  /*4d30*/  STG.E desc[UR8][R2.64+0x100], R9 ;  /* 0x0001000902007986 */ /* 0x008fe8000c101908 */
[----:B----4-:R-:W-:Y:S04]  /*4d40*/  STG.E desc[UR8][R2.64+0x180], R11 ;  /* 0x0001800b02007986 */ /* 0x010fe8000c101908 */
[----:B-----5:R-:W-:Y:S04]  /*4d50*/  STG.E desc[UR8][R2.64+0x200], R13 ;  /* 0x0002000d02007986 */ /* 0x020fe8000c101908 */
[----:B------:R-:W-:Y:S04]  /*4d60*/  STG.E desc[UR8][R2.64+0x280], R15 ;  /* 0x0002800f02007986 */ /* 0x000fe8000c101908 */
[----:B------:R-:W-:Y:S04]  /*4d70*/  STG.E desc[UR8][R2.64+0x300], R17 ;  /* 0x0003001102007986 */ /* 0x000fe8000c101908 */
[----:B-1----:R-:W-:Y:S04]  /*4d80*/  STG.E desc[UR8][R2.64+0x380], R19 ;  /* 0x0003801302007986 */ /* 0x002fe8000c101908 */
[----:B------:R-:W-:Y:S04]  /*4d90*/  STG.E desc[UR8][R2.64+0x400], R21 ;  /* 0x0004001502007986 */ /* 0x000fe8000c101908 */
[----:B------:R-:W-:Y:S04]  /*4da0*/  STG.E desc[UR8][R2.64+0x480], R23 ;  /* 0x0004801702007986 */ /* 0x000fe8000c101908 */
[----:B------:R-:W-:Y:S04]  /*4db0*/  STG.E desc[UR8][R2.64+0x500], R25 ;  /* 0x0005001902007986 */ /* 0x000fe8000c101908 */
[----:B------:R-:W-:Y:S04]  /*4dc0*/  STG.E desc[UR8][R2.64+0x580], R27 ;  /* 0x0005801b02007986 */ /* 0x000fe8000c101908 */
[----:B------:R-:W-:Y:S04]  /*4dd0*/  STG.E desc[UR8][R2.64+0x600], R29 ;  /* 0x0006001d02007986 */ /* 0x000fe8000c101908 */
[----:B------:R-:W-:Y:S04]  /*4de0*/  STG.E desc[UR8][R2.64+0x680], R4 ;  /* 0x0006800402007986 */ /* 0x000fe8000c101908 */
[----:B------:R-:W-:Y:S04]  /*4df0*/  STG.E desc[UR8][R2.64+0x700], R6 ;  /* 0x0007000602007986 */ /* 0x000fe8000c101908 */
[----:B------:R-:W-:Y:S04]  /*4e00*/  STG.E desc[UR8][R2.64+0x780], R8 ;  /* 0x0007800802007986 */ /* 0x000fe8000c101908 */
[----:B------:R-:W0:Y:S04]  /*4e10*/  LDS R5, [UR5+0x1000] ;  /* 0x00100005ff057984 */ /* 0x000e280008000800 */
[----:B------:R-:W1:Y:S04]  /*4e20*/  LDS R7, [UR5+0x1100] ;  /* 0x00110005ff077984 */ /* 0x000e680008000800 */
[----:B------:R-:W2:Y:S04]  /*4e30*/  LDS R9, [UR5+0x1200] ;  /* 0x00120005ff097984 */ /* 0x000ea80008000800 */
[----:B------:R-:W3:Y:S04]  /*4e40*/  LDS R11, [UR5+0x1300] ;  /* 0x00130005ff0b7984 */ /* 0x000ee80008000800 */
[----:B------:R-:W4:Y:S04]  /*4e50*/  LDS R13, [UR5+0x1400] ;  /* 0x00140005ff0d7984 */ /* 0x000f280008000800 */
[----:B------:R-:W5:Y:S04]  /*4e60*/  LDS R15, [UR5+0x1500] ;  /* 0x00150005ff0f7984 */ /* 0x000f680008000800 */
        /* <DEDUP_REMOVED lines=18> */
[----:B0-----:R-:W-:Y:S04]  /*4f90*/  STG.E desc[UR8][R2.64+0x800], R5 ;  /* 0x0008000502007986 */ /* 0x001fe8000c101908 */
[----:B-1----:R-:W-:Y:S04]  /*4fa0*/  STG.E desc[UR8][R2.64+0x880], R7 ;  /* 0x0008800702007986 */ /* 0x002fe8000c101908 */
[----:B--2---:R-:W-:Y:S04]  /*4fb0*/  STG.E desc[UR8][R2.64+0x900], R9 ;  /* 0x0009000902007986 */ /* 0x004fe8000c101908 */
[----:B---3--:R-:W-:Y:S04]  /*4fc0*/  STG.E desc[UR8][R2.64+0x980], R11 ;  /* 0x0009800b02007986 */ /* 0x008fe8000c101908 */
[----:B----4-:R-:W-:Y:S04]  /*4fd0*/  STG.E desc[UR8][R2.64+0xa00], R13 ;  /* 0x000a000d02007986 */ /* 0x010fe8000c101908 */
[----:B-----5:R-:W-:Y:S04]  /*4fe0*/  STG.E desc[UR8][R2.64+0xa80], R15 ;  /* 0x000a800f02007986 */ /* 0x020fe8000c101908 */
        /* <DEDUP_REMOVED lines=65> */
[----:B------:R-:W-:Y:S01]  /*5400*/  STG.E desc[UR8][R2.64+0x1f80], R22 ;  /* 0x001f801602007986 */ /* 0x000fe2000c101908 */
[----:B------:R-:W-:Y:S05]  /*5410*/  EXIT ;  /* 0x000000000000794d */ /* 0x000fea0003800000 */
.L_x_3:
[----:B------:R-:W-:-:S00]  /*5420*/  BRA `(.L_x_3) ;  /* 0xfffffffc00fc7947 */ /* 0x000fc0000383ffff */
[----:B------:R-:W-:-:S00]  /*5430*/  NOP ;  /* 0x0000000000007918 */ /* 0x000fc00000000000 */
        /* <DEDUP_REMOVED lines=12> */
.L_x_20:


//--------------------- .text._Z12update_spinsiPcS_ffPjPi --------------------------
	.section	.text._Z12update_spinsiPcS_ffPjPi,"ax",@progbits
	.align	128
        .global         _Z12update_spinsiPcS_ffPjPi
        .type           _Z12update_spinsiPcS_ffPjPi,@function
        .size           _Z12update_spinsiPcS_ffPjPi,(.L_x_19 - _Z12update_spinsiPcS_ffPjPi)
        .other          _Z12update_spinsiPcS_ffPjPi,@"STO_CUDA_ENTRY STV_DEFAULT"
_Z12update_spinsiPcS_ffPjPi:
.text._Z12update_spinsiPcS_ffPjPi:
[----:B------:R-:W-:Y:S01]  /*0000*/  LDC R1, c[0x0][0x37c] ;  /* 0x0000df00ff017b82 */ /* 0x000fe20000000800 */
[----:B------:R-:W0:Y:S07]  /*0010*/  S2R R24, SR_TID.X ;  /* 0x0000000000187919 */ /* 0x000e2e0000002100 */
[----:B------:R-:W1:Y:S01]  /*0020*/  LDC.64 R2, c[0x0][0x3a8] ;  /* 0x0000ea00ff027b82 */ /* 0x000e620000000a00 */
[----:B------:R-:W2:Y:S01]  /*0030*/  LDCU.64 UR4, c[0x0][0x358] ;  /* 0x00006b00ff0477ac */ /* 0x000ea20008000a00 */
[----:B------:R-:W3:Y:S01]  /*0040*/  LDCU UR6, c[0x0][0x380] ;  /* 0x00007000ff0677ac */ /* 0x000ee20008000800 */
[----:B------:R-:W4:Y:S01]  /*0050*/  LDCU.64 UR8, c[0x0][0x3a0] ;  /* 0x00007400ff0877ac */ /* 0x000f220008000a00 */
[----:B0-----:R-:W-:-:S04]  /*0060*/  IMAD.SHL.U32 R5, R24, 0x20, RZ ;  /* 0x0000002018057824 */ /* 0x001fc800078e00ff */
[----:B-1----:R-:W-:-:S05]  /*0070*/  IMAD.WIDE.U32 R2, R5, 0x4, R2 ;  /* 0x0000000405027825 */ /* 0x002fca00078e0002 */
[----:B--2---:R-:W2:Y:S04]  /*0080*/  LDG.E R0, desc[UR4][R2.64] ;  /* 0x0000000402007981 */ /* 0x004ea8000c1e1900 */
[----:B------:R-:W5:Y:S04]  /*0090*/  LDG.E R4, desc[UR4][R2.64+0x4] ;  /* 0x0000040402047981 */ /* 0x000f68000c1e1900 */
[----:B------:R-:W4:Y:S04]  /*00a0*/  LDG.E R12, desc[UR4][R2.64+0x8] ;  /* 0x00000804020c7981 */ /* 0x000f28000c1e1900 */
        /* <DEDUP_REMOVED lines=11> */
[----:B------:R-:W4:Y:S01]  /*0160*/  LDG.E R20, desc[UR4][R2.64+0x38] ;  /* 0x0000380402147981 */ /* 0x000f22000c1e1900 */
[C---:B---3--:R-:W-:Y:S01]  /*0170*/  IADD3 R13, PT, PT, -R24.reuse, UR6, RZ ;  /* 0x00000006180d7c10 */ /* 0x048fe2000fffe1ff */
[----:B------:R-:W0:Y:S02]  /*0180*/  LDCU.64 UR6, c[0x0][0x388] ;  /* 0x00007100ff0677ac */ /* 0x000e240008000a00 */
[----:B------:R-:W3:Y:S04]  /*0190*/  LDG.E R19, desc[UR4][R2.64+0x40] ;  /* 0x0000400402137981 */ /* 0x000ee8000c1e1900 */
[----:B------:R-:W3:Y:S01]  /*01a0*/  LDG.E R18, desc[UR4][R2.64+0x48] ;  /* 0x0000480402127981 */ /* 0x000ee2000c1e1900 */
[----:B------:R-:W-:-:S03]  /*01b0*/  ISETP.NE.AND P1, PT, R24, 0x3f, PT ;  /* 0x0000003f1800780c */ /* 0x000fc60003f25270 */
[----:B------:R-:W3:Y:S04]  /*01c0*/  LDG.E R21, desc[UR4][R2.64+0x64] ;  /* 0x0000640402157981 */ /* 0x000ee8000c1e1900 */
[----:B------:R-:W3:Y:S01]  /*01d0*/  LDG.E R29, desc[UR4][R2.64+0x6c] ;  /* 0x00006c04021d7981 */ /* 0x000ee2000c1e1900 */
[----:B--2---:R-:W-:Y:S02]  /*01e0*/  I2FP.F32.S32 R0, R0 ;  /* 0x0000000000007245 */ /* 0x004fe40000201400 */
[----:B-----5:R-:W-:Y:S01]  /*01f0*/  I2FP.F32.S32 R11, R4 ;  /* 0x00000004000b7245 */ /* 0x020fe20000201400 */
[----:B------:R-:W-:Y:S01]  /*0200*/  IMAD.SHL.U32 R4, R13, 0x4, RZ ;  /* 0x000000040d047824 */ /* 0x000fe200078e00ff */
[----:B----4-:R-:W-:-:S03]  /*0210*/  I2FP.F32.S32 R15, R12 ;  /* 0x0000000c000f7245 */ /* 0x010fc60000201400 */
[----:B------:R-:W-:Y:S01]  /*0220*/  FADD R0, R0, R11 ;  /* 0x0000000b00007221 */ /* 0x000fe20000000000 */
[----:B------:R-:W-:Y:S02]  /*0230*/  LOP3.LUT R4, R4, 0x3ffc, RZ, 0xc0, !PT ;  /* 0x00003ffc04047812 */ /* 0x000fe400078ec0ff */
[----:B------:R-:W-:Y:S01]  /*0240*/  I2FP.F32.S32 R11, R14 ;  /* 0x0000000e000b7245 */ /* 0x000fe20000201400 */
[----:B------:R-:W-:Y:S01]  /*0250*/  FADD R0, R0, R15 ;  /* 0x0000000f00007221 */ /* 0x000fe20000000000 */
[----:B------:R-:W-:-:S03]  /*0260*/  I2FP.F32.S32 R15, R16 ;  /* 0x00000010000f7245 */ /* 0x000fc60000201400 */
[----:B------:R-:W-:Y:S01]  /*0270*/  FADD R0, R0, R11 ;  /* 0x0000000b00007221 */ /* 0x000fe20000000000 */
[----:B------:R-:W-:Y:S02]  /*0280*/  IADD3 R4, P0, PT, R4, UR8, RZ ;  /* 0x0000000804047c10 */ /* 0x000fe4000ff1e0ff */
[----:B------:R-:W-:Y:S01]  /*0290*/  I2FP.F32.S32 R12, R17 ;  /* 0x00000011000c7245 */ /* 0x000fe20000201400 */
[----:B------:R-:W-:Y:S01]  /*02a0*/  FADD R15, R0, R15 ;  /* 0x0000000f000f7221 */ /* 0x000fe20000000000 */
[----:B------:R-:W-:Y:S01]  /*02b0*/  VIADD R16, R24, 0x1 ;  /* 0x0000000118107836 */ /* 0x000fe20000000000 */
[----:B------:R-:W2:Y:S01]  /*02c0*/  LDG.E R0, desc[UR4][R2.64+0x3c] ;  /* 0x00003c0402007981 */ /* 0x000ea2000c1e1900 */
[----:B------:R-:W-:Y:S01]  /*02d0*/  I2FP.F32.S32 R11, R5 ;  /* 0x00000005000b7245 */ /* 0x000fe20000201400 */
[----:B------:R-:W-:Y:S01]  /*02e0*/  FADD R12, R15, R12 ;  /* 0x0000000c0f0c7221 */ /* 0x000fe20000000000 */
[----:B------:R-:W-:Y:S01]  /*02f0*/  IMAD.X R5, RZ, RZ, UR9, P0 ;  /* 0x00000009ff057e24 */ /* 0x000fe200080e06ff */
[----:B------:R-:W4:Y:S02]  /*0300*/  LDG.E R17, desc[UR4][R2.64+0x50] ;  /* 0x0000500402117981 */ /* 0x000f24000c1e1900 */
[----:B------:R-:W-:Y:S01]  /*0310*/  FADD R12, R12, R11 ;  /* 0x0000000b0c0c7221 */ /* 0x000fe20000000000 */
[----:B------:R-:W-:Y:S01]  /*0320*/  I2FP.F32.S32 R15, R10 ;  /* 0x0000000a000f7245 */ /* 0x000fe20000201400 */
[----:B------:R-:W5:Y:S01]  /*0330*/  LDG.E R11, desc[UR4][R4.64] ;  /* 0x00000004040b7981 */ /* 0x000f62000c1e1900 */
[----:B------:R-:W-:-:S03]  /*0340*/  I2FP.F32.S32 R10, R9 ;  /* 0x00000009000a7245 */ /* 0x000fc60000201400 */
[----:B------:R-:W-:Y:S02]  /*0350*/  FADD R15, R12, R15 ;  /* 0x0000000f0c0f7221 */ /* 0x000fe40000000000 */
[----:B------:R-:W4:Y:S02]  /*0360*/  LDG.E R12, desc[UR4][R2.64+0x44] ;  /* 0x00004404020c7981 */ /* 0x000f24000c1e1900 */
[----:B------:R-:W-:Y:S02]  /*0370*/  FADD R9, R15, R10 ;  /* 0x0000000a0f097221 */ /* 0x000fe40000000000 */
[----:B------:R-:W4:Y:S01]  /*0380*/  LDG.E R10, desc[UR4][R2.64+0x4c] ;  /* 0x00004c04020a7981 */ /* 0x000f22000c1e1900 */
[----:B------:R-:W-:Y:S01]  /*0390*/  IMAD.SHL.U32 R13, R13, 0x40, RZ ;  /* 0x000000400d0d7824 */ /* 0x000fe200078e00ff */
[C---:B------:R-:W-:Y:S01]  /*03a0*/  ISETP.NE.AND P0, PT, R24.reuse, RZ, PT ;  /* 0x000000ff1800720c */ /* 0x040fe20003f05270 */
[----:B------:R-:W-:Y:S01]  /*03b0*/  VIADD R15, R24, 0xffffffff ;  /* 0xffffffff180f7836 */ /* 0x000fe20000000000 */
[----:B------:R-:W-:-:S02]  /*03c0*/  SEL R28, R16, RZ, P1 ;  /* 0x000000ff101c7207 */ /* 0x000fc40000800000 */
[----:B------:R-:W-:Y:S01]  /*03d0*/  I2FP.F32.S32 R14, R7 ;  /* 0x00000007000e7245 */ /* 0x000fe20000201400 */
[----:B------:R-:W4:Y:S01]  /*03e0*/  LDG.E R16, desc[UR4][R2.64+0x54] ;  /* 0x0000540402107981 */ /* 0x000f22000c1e1900 */
[----:B------:R-:W-:Y:S02]  /*03f0*/  LOP3.LUT R7, R13, 0x3ffc0, RZ, 0xc0, !PT ;  /* 0x0003ffc00d077812 */ /* 0x000fe400078ec0ff */
[----:B------:R-:W-:Y:S01]  /*0400*/  SEL R26, R15, 0x3f, P0 ;  /* 0x0000003f0f1a7807 */ /* 0x000fe20000000000 */
[----:B------:R-:W4:Y:S01]  /*0410*/  LDG.E R13, desc[UR4][R2.64+0x5c] ;  /* 0x00005c04020d7981 */ /* 0x000f22000c1e1900 */
[----:B------:R-:W-:Y:S01]  /*0420*/  FADD R9, R9, R14 ;  /* 0x0000000e09097221 */ /* 0x000fe20000000000 */
[----:B------:R-:W-:Y:S02]  /*0430*/  I2FP.F32.S32 R14, R6 ;  /* 0x00000006000e7245 */ /* 0x000fe40000201400 */
[----:B------:R-:W4:Y:S01]  /*0440*/  LDG.E R15, desc[UR4][R2.64+0x58] ;  /* 0x00005804020f7981 */ /* 0x000f22000c1e1900 */
[----:B------:R-:W-:-:S02]  /*0450*/  IMAD.IADD R26, R7, 0x1, R26 ;  /* 0x00000001071a7824 */ /* 0x000fc400078e021a */
[----:B------:R-:W-:Y:S01]  /*0460*/  FADD R9, R9, R14 ;  /* 0x0000000e09097221 */ /* 0x000fe20000000000 */
[C---:B------:R-:W-:Y:S01]  /*0470*/  IMAD.IADD R28, R7.reuse, 0x1, R28 ;  /* 0x00000001071c7824 */ /* 0x040fe200078e021c */
[----:B------:R-:W4:Y:S01]  /*0480*/  LDG.E R14, desc[UR4][R2.64+0x60] ;  /* 0x00006004020e7981 */ /* 0x000f22000c1e1900 */
[----:B0-----:R-:W-:Y:S01]  /*0490*/  IADD3 R6, P0, PT, R26, UR6, RZ ;  /* 0x000000061a067c10 */ /* 0x001fe2000ff1e0ff */
[----:B------:R-:W-:Y:S01]  /*04a0*/  IMAD.IADD R24, R7, 0x1, R24 ;  /* 0x0000000107187824 */ /* 0x000fe200078e0218 */
[----:B------:R-:W-:Y:S02]  /*04b0*/  I2FP.F32.S32 R26, R8 ;  /* 0x00000008001a7245 */ /* 0x000fe40000201400 */
[----:B------:R-:W-:Y:S02]  /*04c0*/  IADD3.X R7, PT, PT, RZ, UR7, RZ, P0, !PT ;  /* 0x00000007ff077c10 */ /* 0x000fe400087fe4ff */
[----:B------:R-:W-:Y:S02]  /*04d0*/  IADD3 R8, P0, PT, R28, UR6, RZ ;  /* 0x000000061c087c10 */ /* 0x000fe4000ff1e0ff */
[----:B------:R-:W-:Y:S01]  /*04e0*/  I2FP.F32.S32 R28, R22 ;  /* 0x00000016001c7245 */ /* 0x000fe20000201400 */
[----:B------:R-:W-:Y:S01]  /*04f0*/  FADD R27, R9, R26 ;  /* 0x0000001a091b7221 */ /* 0x000fe20000000000 */
[----:B------:R-:W4:Y:S01]  /*0500*/  LDG.E R22, desc[UR4][R2.64+0x68] ;  /* 0x0000680402167981 */ /* 0x000f22000c1e1900 */
[----:B------:R-:W-:Y:S01]  /*0510*/  IMAD.X R9, RZ, RZ, UR7, P0 ;  /* 0x00000007ff097e24 */ /* 0x000fe200080e06ff */
[----:B------:R-:W-:Y:S01]  /*0520*/  I2FP.F32.S32 R25, R25 ;  /* 0x0000001900197245 */ /* 0x000fe20000201400 */
[----:B------:R-:W-:Y:S01]  /*0530*/  FADD R27, R27, R28 ;  /* 0x0000001c1b1b7221 */ /* 0x000fe20000000000 */
[----:B------:R0:W4:Y:S04]  /*0540*/  LDG.E.S8 R23, desc[UR4][R6.64] ;  /* 0x0000000406177981 */ /* 0x000128000c1e1300 */
[----:B------:R-:W4:Y:S04]  /*0550*/  LDG.E R28, desc[UR4][R2.64+0x70] ;  /* 0x00007004021c7981 */ /* 0x000f28000c1e1900 */
[----:B------:R1:W4:Y:S01]  /*0560*/  LDG.E.S8 R26, desc[UR4][R8.64] ;  /* 0x00000004081a7981 */ /* 0x000322000c1e1300 */
[----:B0-----:R-:W-:Y:S01]  /*0570*/  IADD3 R6, P0, PT, R24, UR6, RZ ;  /* 0x0000000618067c10 */ /* 0x001fe2000ff1e0ff */
[----:B-1----:R-:W-:-:S02]  /*0580*/  FADD R8, R27, R25 ;  /* 0x000000191b087221 */ /* 0x002fc40000000000 */
[----:B------:R-:W4:Y:S04]  /*0590*/  LDG.E R9, desc[UR4][R2.64+0x7c] ;  /* 0x00007c0402097981 */ /* 0x000f28000c1e1900 */
[----:B------:R-:W4:Y:S04]  /*05a0*/  LDG.E R27, desc[UR4][R2.64+0x74] ;  /* 0x00007404021b7981 */ /* 0x000f28000c1e1900 */
[----:B------:R0:W4:Y:S01]  /*05b0*/  LDG.E R25, desc[UR4][R2.64+0x78] ;  /* 0x0000780402197981 */ /* 0x000122000c1e1900 */
[----:B------:R-:W-:Y:S01]  /*05c0*/  I2FP.F32.S32 R20, R20 ;  /* 0x0000001400147245 */ /* 0x000fe20000201400 */
[----:B------:R-:W-:-:S04]  /*05d0*/  IMAD.X R7, RZ, RZ, UR7, P0 ;  /* 0x00000007ff077e24 */ /* 0x000fc800080e06ff */
[----:B------:R-:W-:Y:S02]  /*05e0*/  FADD R20, R8, R20 ;  /* 0x0000001408147221 */ /* 0x000fe40000000000 */
[----:B------:R-:W4:Y:S01]  /*05f0*/  LDG.E.S8 R8, desc[UR4][R6.64] ;  /* 0x0000000406087981 */ /* 0x000f22000c1e1300 */
[----:B---3--:R-:W-:Y:S02]  /*0600*/  I2FP.F32.S32 R19, R19 ;  /* 0x0000001300137245 */ /* 0x008fe40000201400 */
[----:B0-----:R-:W-:Y:S02]  /*0610*/  I2FP.F32.S32 R3, R18 ;  /* 0x0000001200037245 */ /* 0x001fe40000201400 */
[----:B------:R-:W-:Y:S01]  /*0620*/  I2FP.F32.S32 R29, R29 ;  /* 0x0000001d001d7245 */ /* 0x000fe20000201400 */
[----:B------:R-:W-:Y:S01]  /*0630*/  BSSY.RECONVERGENT B0, `(.L_x_4) ;  /* 0x0000051000007945 */ /* 0x000fe20003800200 */
[----:B--2---:R-:W-:-:S05]  /*0640*/  I2FP.F32.S32 R0, R0 ;  /* 0x0000000000007245 */ /* 0x004fca0000201400 */
[----:B------:R-:W-:-:S04]  /*0650*/  FADD R0, R20, R0 ;  /* 0x0000000014007221 */ /* 0x000fc80000000000 */
[----:B------:R-:W-:Y:S01]  /*0660*/  FADD R19, R0, R19 ;  /* 0x0000001300137221 */ /* 0x000fe20000000000 */
[----:B-----5:R-:W-:-:S05]  /*0670*/  I2FP.F32.U32 R0, R11 ;  /* 0x0000000b00007245 */ /* 0x020fca0000201000 */
[----:B------:R-:W-:Y:S01]  /*0680*/  FMUL R0, R0, 2.3283064365386962891e-10 ;  /* 0x2f80000000007820 */ /* 0x000fe20000400000 */
[----:B----4-:R-:W-:-:S04]  /*0690*/  I2FP.F32.S32 R12, R12 ;  /* 0x0000000c000c7245 */ /* 0x010fc80000201400 */
[----:B------:R-:W-:Y:S01]  /*06a0*/  FSETP.GEU.AND P0, PT, R0, 1.175494350822287508e-38, PT ;  /* 0x008000000000780b */ /* 0x000fe20003f0e000 */
[----:B------:R-:W-:Y:S01]  /*06b0*/  FADD R12, R19, R12 ;  /* 0x0000000c130c7221 */ /* 0x000fe20000000000 */
[----:B------:R-:W-:-:S03]  /*06c0*/  I2FP.F32.S32 R10, R10 ;  /* 0x0000000a000a7245 */ /* 0x000fc60000201400 */
[----:B------:R-:W-:Y:S01]  /*06d0*/  FADD R3, R12, R3 ;  /* 0x000000030c037221 */ /* 0x000fe20000000000 */
[----:B------:R-:W-:-:S03]  /*06e0*/  I2FP.F32.S32 R2, R17 ;  /* 0x0000001100027245 */ /* 0x000fc60000201400 */
[----:B------:R-:W-:Y:S01]  /*06f0*/  FADD R3, R3, R10 ;  /* 0x0000000a03037221 */ /* 0x000fe20000000000 */
[----:B------:R-:W-:-:S03]  /*0700*/  I2FP.F32.S32 R17, R16 ;  /* 0x0000001000117245 */ /* 0x000fc60000201400 */
[----:B------:R-:W-:Y:S01]  /*0710*/  @!P0 FMUL R0, R0, 8388608 ;  /* 0x4b00000000008820 */ /* 0x000fe20000400000 */
[----:B------:R-:W-:Y:S01]  /*0720*/  FADD R2, R3, R2 ;  /* 0x0000000203027221 */ /* 0x000fe20000000000 */
[----:B------:R-:W-:Y:S02]  /*0730*/  I2FP.F32.S32 R3, R13 ;  /* 0x0000000d00037245 */ /* 0x000fe40000201400 */
[----:B------:R-:W-:Y:S01]  /*0740*/  I2FP.F32.S32 R15, R15 ;  /* 0x0000000f000f7245 */ /* 0x000fe20000201400 */
[----:B------:R-:W-:Y:S02]  /*0750*/  VIADD R13, R0, 0xc0d55555 ;  /* 0xc0d55555000d7836 */ /* 0x000fe40000000000 */
[----:B------:R-:W-:-:S04]  /*0760*/  FADD R2, R2, R17 ;  /* 0x0000001102027221 */ /* 0x000fc80000000000 */
[----:B------:R-:W-:Y:S01]  /*0770*/  FADD R2, R2, R15 ;  /* 0x0000000f02027221 */ /* 0x000fe20000000000 */
[----:B------:R-:W-:Y:S02]  /*0780*/  LOP3.LUT R13, R13, 0xff800000, RZ, 0xc0, !PT ;  /* 0xff8000000d0d7812 */ /* 0x000fe400078ec0ff */
[----:B------:R-:W-:Y:S01]  /*0790*/  I2FP.F32.S32 R15, R14 ;  /* 0x0000000e000f7245 */ /* 0x000fe20000201400 */
[----:B------:R-:W-:Y:S02]  /*07a0*/  FADD R2, R2, R3 ;  /* 0x0000000302027221 */ /* 0x000fe40000000000 */
[----:B------:R-:W-:Y:S01]  /*07b0*/  IMAD.IADD R10, R0, 0x1, -R13 ;  /* 0x00000001000a7824 */ /* 0x000fe200078e0a0d */
[----:B------:R-:W-:Y:S01]  /*07c0*/  I2FP.F32.S32 R12, R21 ;  /* 0x00000015000c7245 */ /* 0x000fe20000201400 */
[----:B------:R-:W-:Y:S01]  /*07d0*/  FADD R15, R2, R15 ;  /* 0x0000000f020f7221 */ /* 0x000fe20000000000 */
[----:B------:R-:W-:Y:S02]  /*07e0*/  IMAD.MOV.U32 R19, RZ, RZ, 0x3e055027 ;  /* 0x3e055027ff137424 */ /* 0x000fe400078e00ff */
[----:B------:R-:W-:Y:S01]  /*07f0*/  FADD R10, R10, -1 ;  /* 0xbf8000000a0a7421 */ /* 0x000fe20000000000 */
[----:B------:R-:W-:Y:S01]  /*0800*/  I2FP.F32.S32 R17, R22 ;  /* 0x0000001600117245 */ /* 0x000fe20000201400 */
[----:B------:R-:W-:Y:S01]  /*0810*/  FADD R12, R15, R12 ;  /* 0x0000000c0f0c7221 */ /* 0x000fe20000000000 */
[----:B------:R-:W0:Y:S01]  /*0820*/  LDC.64 R2, c[0x0][0x398] ;  /* 0x0000e600ff027b82 */ /* 0x000e220000000a00 */
[----:B------:R-:W-:-:S02]  /*0830*/  FFMA R15, R10, -R19, 0.14084610342979431152 ;  /* 0x3e1039f60a0f7423 */ /* 0x000fc40000000813 */
[----:B------:R-:W-:Y:S02]  /*0840*/  FADD R12, R12, R17 ;  /* 0x000000110c0c7221 */ /* 0x000fe40000000000 */
[----:B------:R-:W-:-:S04]  /*0850*/  FFMA R17, R10, R15, -0.12148627638816833496 ;  /* 0xbdf8cdcc0a117423 */ /* 0x000fc8000000000f */
[----:B------:R-:W-:Y:S01]  /*0860*/  FFMA R17, R10, R17, 0.13980610668659210205 ;  /* 0x3e0f29550a117423 */ /* 0x000fe20000000011 */
[----:B------:R-:W-:Y:S01]  /*0870*/  I2FP.F32.S32 R15, R28 ;  /* 0x0000001c000f7245 */ /* 0x000fe20000201400 */
[----:B------:R-:W-:Y:S02]  /*0880*/  FADD R12, R12, R29 ;  /* 0x0000001d0c0c7221 */ /* 0x000fe40000000000 */
[----:B------:R-:W-:Y:S02]  /*0890*/  FFMA R17, R10, R17, -0.16684235632419586182 ;  /* 0xbe2ad8b90a117423 */ /* 0x000fe40000000011 */
[----:B------:R-:W-:Y:S02]  /*08a0*/  FADD R12, R12, R15 ;  /* 0x0000000f0c0c7221 */ /* 0x000fe40000000000 */
[----:B------:R-:W-:Y:S01]  /*08b0*/  FFMA R17, R10, R17, 0.20012299716472625732 ;  /* 0x3e4ced0b0a117423 */ /* 0x000fe20000000011 */
[----:B------:R-:W-:-:S03]  /*08c0*/  I2FP.F32.S32 R27, R27 ;  /* 0x0000001b001b7245 */ /* 0x000fc60000201400 */
[----:B------:R-:W-:Y:S01]  /*08d0*/  FFMA R17, R10, R17, -0.24999669194221496582 ;  /* 0xbe7fff220a117423 */ /* 0x000fe20000000011 */
[----:B------:R-:W-:Y:S01]  /*08e0*/  I2FP.F32.S32 R25, R25 ;  /* 0x0000001900197245 */ /* 0x000fe20000201400 */
[----:B------:R-:W-:Y:S01]  /*08f0*/  FADD R12, R12, R27 ;  /* 0x0000001b0c0c7221 */ /* 0x000fe20000000000 */
[----:B------:R-:W-:Y:S01]  /*0900*/  I2FP.F32.S32 R14, R9 ;  /* 0x00000009000e7245 */ /* 0x000fe20000201400 */
[----:B------:R-:W-:Y:S02]  /*0910*/  IMAD.IADD R23, R23, 0x1, R26 ;  /* 0x0000000117177824 */ /* 0x000fe400078e021a */
[----:B------:R-:W-:Y:S01]  /*0920*/  FFMA R17, R10, R17, 0.33333182334899902344 ;  /* 0x3eaaaa780a117423 */ /* 0x000fe20000000011 */
[----:B------:R-:W-:Y:S01]  /*0930*/  FADD R25, R12, R25 ;  /* 0x000000190c197221 */ /* 0x000fe20000000000 */
[----:B------:R-:W-:Y:S02]  /*0940*/  FSEL R9, RZ, -23, P0 ;  /* 0xc1b80000ff097808 */ /* 0x000fe40000000000 */
[----:B------:R-:W-:Y:S01]  /*0950*/  FFMA R17, R10, R17, -0.5 ;  /* 0xbf0000000a117423 */ /* 0x000fe20000000011 */
[----:B------:R-:W-:Y:S01]  /*0960*/  ISETP.GT.U32.AND P0, PT, R0, 0x7f7fffff, PT ;  /* 0x7f7fffff0000780c */ /* 0x000fe20003f04070 */
[----:B------:R-:W-:Y:S01]  /*0970*/  FADD R25, R25, R14 ;  /* 0x0000000e19197221 */ /* 0x000fe20000000000 */
[----:B------:R-:W-:Y:S01]  /*0980*/  I2FP.F32.S32 R23, R23 ;  /* 0x0000001700177245 */ /* 0x000fe20000201400 */
[----:B0-----:R-:W-:Y:S01]  /*0990*/  FMUL R2, R2, -64 ;  /* 0xc280000002027820 */ /* 0x001fe20000400000 */
[----:B------:R-:W0:Y:S01]  /*09a0*/  I2F.F64.S16 R14, R8 ;  /* 0x00000008000e7312 */ /* 0x000e220000101c00 */
[----:B------:R-:W-:Y:S01]  /*09b0*/  I2FP.F32.S32 R16, R13 ;  /* 0x0000000d00107245 */ /* 0x000fe20000201400 */
[----:B------:R-:W-:Y:S01]  /*09c0*/  FMUL R17, R10, R17 ;  /* 0x000000110a117220 */ /* 0x000fe20000400000 */
[----:B------:R-:W-:Y:S01]  /*09d0*/  FFMA R2, R2, R23, R25 ;  /* 0x0000001702027223 */ /* 0x000fe20000000019 */
[----:B------:R-:W-:-:S02]  /*09e0*/  IMAD.MOV.U32 R13, RZ, RZ, 0x7f800000 ;  /* 0x7f800000ff0d7424 */ /* 0x000fc400078e00ff */
[----:B------:R-:W-:Y:S01]  /*09f0*/  FFMA R9, R16, 1.1920928955078125e-07, R9 ;  /* 0x3400000010097823 */ /* 0x000fe20000000009 */
[----:B------:R-:W-:Y:S01]  /*0a00*/  FFMA R10, R10, R17, R10 ;  /* 0x000000110a0a7223 */ /* 0x000fe2000000000a */
[----:B------:R-:W1:Y:S03]  /*0a10*/  MUFU.RCP R12, R3 ;  /* 0x00000003000c7308 */ /* 0x000e660000001000 */
[----:B------:R-:W-:Y:S01]  /*0a20*/  FFMA R9, R9, 0.69314718246459960938, R10 ;  /* 0x3f31721809097823 */ /* 0x000fe2000000000a */
[----:B------:R-:W-:-:S04]  /*0a30*/  @P0 FFMA R9, R0, R13, +INF ;  /* 0x7f80000000090423 */ /* 0x000fc8000000000d */
[----:B------:R-:W2:Y:S01]  /*0a40*/  F2F.F64.F32 R16, R2 ;  /* 0x0000000200107310 */ /* 0x000ea20000201800 */
[----:B------:R-:W-:Y:S01]  /*0a50*/  FSETP.NEU.AND P0, PT, R0, RZ, PT ;  /* 0x000000ff0000720b */ /* 0x000fe20003f0d000 */
[----:B0-----:R-:W-:-:S03]  /*0a60*/  DMUL R14, R14, 128 ;  /* 0x406000000e0e7828 */ /* 0x001fc60000000000 */
[----:B------:R-:W-:Y:S01]  /*0a70*/  FSEL R0, -R9, +INF , P0 ;  /* 0x7f80000009007808 */ /* 0x000fe20000000100 */
[----:B-1----:R-:W-:-:S07]  /*0a80*/  FFMA R9, R12, -R3, 1 ;  /* 0x3f8000000c097423 */ /* 0x002fce0000000803 */
[----:B------:R-:W0:Y:S01]  /*0a90*/  FCHK P0, R0, R3 ;  /* 0x0000000300007302 */ /* 0x000e220000000000 */
[----:B--2---:R-:W-:Y:S01]  /*0aa0*/  DMUL R14, R14, R16 ;  /* 0x000000100e0e7228 */ /* 0x004fe20000000000 */
[----:B------:R-:W-:-:S06]  /*0ab0*/  FFMA R9, R12, R9, R12 ;  /* 0x000000090c097223 */ /* 0x000fcc000000000c */
[----:B------:R1:W2:Y:S01]  /*0ac0*/  F2F.F32.F64 R2, R14 ;  /* 0x0000000e00027310 */ /* 0x0002a20000301000 */
[----:B------:R-:W-:-:S04]  /*0ad0*/  FFMA R10, R0, R9, RZ ;  /* 0x00000009000a7223 */ /* 0x000fc800000000ff */
[----:B------:R-:W-:-:S04]  /*0ae0*/  FFMA R12, R10, -R3, R0 ;  /* 0x800000030a0c7223 */ /* 0x000fc80000000000 */
[----:B------:R-:W-:Y:S01]  /*0af0*/  FFMA R9, R9, R12, R10 ;  /* 0x0000000c09097223 */ /* 0x000fe2000000000a */
[----:B01----:R-:W-:Y:S06]  /*0b00*/  @!P0 BRA `(.L_x_5) ;  /* 0x00000000000c8947 */ /* 0x003fec0003800000 */
[----:B------:R-:W-:-:S07]  /*0b10*/  MOV R10, 0xb30 ;  /* 0x00000b30000a7802 */ /* 0x000fce0000000f00 */
[----:B--2---:R-:W-:Y:S05]  /*0b20*/  CALL.REL.NOINC `($__internal_0_$__cuda_sm3x_div_rn_noftz_f32_slowpath) ;  /* 0x0000000000207944 */ /* 0x004fea0003c00000 */
[----:B------:R-:W-:-:S07]  /*0b30*/  MOV R9, R0 ;  /* 0x0000000000097202 */ /* 0x000fce0000000f00 */
.L_x_5:
[----:B------:R-:W-:Y:S05]  /*0b40*/  BSYNC.RECONVERGENT B0 ;  /* 0x0000000000007941 */ /* 0x000fea0003800200 */
.L_x_4:
[----:B--2---:R-:W-:-:S13]  /*0b50*/  FSETP.GT.AND P0, PT, R9, R2, PT ;  /* 0x000000020900720b */ /* 0x004fda0003f04000 */
[----:B------:R-:W-:-:S05]  /*0b60*/  @P0 IMAD.MOV R3, RZ, RZ, -R8 ;  /* 0x000000ffff030224 */ /* 0x000fca00078e0a08 */
[----:B------:R-:W-:-:S05]  /*0b70*/  @P0 PRMT R3, R3, 0x7710, RZ ;  /* 0x0000771003030816 */ /* 0x000fca00000000ff */
[----:B------:R-:W-:Y:S04]  /*0b80*/  @P0 STG.E.U8 desc[UR4][R6.64], R3 ;  /* 0x0000000306000986 */ /* 0x000fe8000c101104 */
[----:B------:R-:W-:Y:S01]  /*0b90*/  STG.E desc[UR4][R4.64], R11 ;  /* 0x0000000b04007986 */ /* 0x000fe2000c101904 */
[----:B------:R-:W-:Y:S05]  /*0ba0*/  EXIT ;  /* 0x000000000000794d */ /* 0x000fea0003800000 */
        .weak           $__internal_0_$__cuda_sm3x_div_rn_noftz_f32_slowpath
        .type           $__internal_0_$__cuda_sm3x_div_rn_noftz_f32_slowpath,@function
        .size           $__internal_0_$__cuda_sm3x_div_rn_noftz_f32_slowpath,(.L_x_19 - $__internal_0_$__cuda_sm3x_div_rn_noftz_f32_slowpath)
$__internal_0_$__cuda_sm3x_div_rn_noftz_f32_slowpath:
[----:B------:R-:W0:Y:S01]  /*0bb0*/  LDC R3, c[0x0][0x39c] ;  /* 0x0000e700ff037b82 */ /* 0x000e220000000800 */
[--C-:B------:R-:W-:Y:S01]  /*0bc0*/  SHF.R.U32.HI R9, RZ, 0x17, R0.reuse ;  /* 0x00000017ff097819 */ /* 0x100fe20000011600 */
[----:B------:R-:W1:Y:S01]  /*0bd0*/  LDCU UR6, c[0x0][0x39c] ;  /* 0x00007380ff0677ac */ /* 0x000e620008000800 */
[----:B------:R-:W-:Y:S01]  /*0be0*/  BSSY.RECONVERGENT B1, `(.L_x_6) ;  /* 0x0000064000017945 */ /* 0x000fe20003800200 */
[----:B------:R-:W-:Y:S01]  /*0bf0*/  IMAD.MOV.U32 R14, RZ, RZ, R0 ;  /* 0x000000ffff0e7224 */ /* 0x000fe200078e0000 */
[----:B------:R-:W-:-:S05]  /*0c00*/  LOP3.LUT R13, R9, 0xff, RZ, 0xc0, !PT ;  /* 0x000000ff090d7812 */ /* 0x000fca00078ec0ff */
[----:B------:R-:W-:Y:S02]  /*0c10*/  VIADD R16, R13, 0xffffffff ;  /* 0xffffffff0d107836 */ /* 0x000fe40000000000 */
[----:B-1----:R-:W-:Y:S01]  /*0c20*/  IMAD.U32 R15, RZ, RZ, UR6 ;  /* 0x00000006ff0f7e24 */ /* 0x002fe2000f8e00ff */
[----:B0-----:R-:W-:-:S04]  /*0c30*/  SHF.R.U32.HI R12, RZ, 0x17, R3 ;  /* 0x00000017ff0c7819 */ /* 0x001fc80000011603 */
[----:B------:R-:W-:-:S05]  /*0c40*/  LOP3.LUT R12, R12, 0xff, RZ, 0xc0, !PT ;  /* 0x000000ff0c0c7812 */ /* 0x000fca00078ec0ff */
[----:B------:R-:W-:-:S05]  /*0c50*/  VIADD R17, R12, 0xffffffff ;  /* 0xffffffff0c117836 */ /* 0x000fca0000000000 */
[----:B------:R-:W-:-:S04]  /*0c60*/  ISETP.GT.U32.AND P0, PT, R17, 0xfd, PT ;  /* 0x000000fd1100780c */ /* 0x000fc80003f04070 */
[----:B------:R-:W-:-:S13]  /*0c70*/  ISETP.GT.U32.OR P0, PT, R16, 0xfd, P0 ;  /* 0x000000fd1000780c */ /* 0x000fda0000704470 */
[----:B------:R-:W-:Y:S01]  /*0c80*/  @!P0 IMAD.MOV.U32 R9, RZ, RZ, RZ ;  /* 0x000000ffff098224 */ /* 0x000fe200078e00ff */
[----:B------:R-:W-:Y:S06]  /*0c90*/  @!P0 BRA `(.L_x_7) ;  /* 0x00000000005c8947 */ /* 0x000fec0003800000 */
[----:B------:R-:W-:Y:S02]  /*0ca0*/  FSETP.GTU.FTZ.AND P1, PT, |R3|, +INF , PT ;  /* 0x7f8000000300780b */ /* 0x000fe40003f3c200 */
[----:B------:R-:W-:-:S04]  /*0cb0*/  FSETP.GTU.FTZ.AND P0, PT, |R0|, +INF , PT ;  /* 0x7f8000000000780b */ /* 0x000fc80003f1c200 */
[----:B------:R-:W-:-:S13]  /*0cc0*/  PLOP3.LUT P0, PT, P0, P1, PT, 0xf8, 0x8f ;  /* 0x00000000008f781c */ /* 0x000fda0000703f70 */
[----:B------:R-:W-:Y:S05]  /*0cd0*/  @P0 BRA `(.L_x_8) ;  /* 0x00000004004c0947 */ /* 0x000fea0003800000 */
[----:B------:R-:W-:-:S13]  /*0ce0*/  LOP3.LUT P0, RZ, R15, 0x7fffffff, R14, 0xc8, !PT ;  /* 0x7fffffff0fff7812 */ /* 0x000fda000780c80e */
[----:B------:R-:W-:Y:S05]  /*0cf0*/  @!P0 BRA `(.L_x_9) ;  /* 0x00000004003c8947 */ /* 0x000fea0003800000 */
[C---:B------:R-:W-:Y:S02]  /*0d00*/  FSETP.NEU.FTZ.AND P2, PT, |R0|.reuse, +INF , PT ;  /* 0x7f8000000000780b */ /* 0x040fe40003f5d200 */
[----:B------:R-:W-:Y:S02]  /*0d10*/  FSETP.NEU.FTZ.AND P1, PT, |R3|, +INF , PT ;  /* 0x7f8000000300780b */ /* 0x000fe40003f3d200 */
[----:B------:R-:W-:-:S11]  /*0d20*/  FSETP.NEU.FTZ.AND P0, PT, |R0|, +INF , PT ;  /* 0x7f8000000000780b */ /* 0x000fd60003f1d200 */
[----:B------:R-:W-:Y:S05]  /*0d30*/  @!P1 BRA !P2, `(.L_x_9) ;  /* 0x00000004002c9947 */ /* 0x000fea0005000000 */
[----:B------:R-:W-:-:S04]  /*0d40*/  LOP3.LUT P2, RZ, R14, 0x7fffffff, RZ, 0xc0, !PT ;  /* 0x7fffffff0eff7812 */ /* 0x000fc8000784c0ff */
[----:B------:R-:W-:-:S13]  /*0d50*/  PLOP3.LUT P1, PT, P1, P2, PT, 0x2f, 0xf2 ;  /* 0x0000000000f2781c */ /* 0x000fda0000f24577 */
[----:B------:R-:W-:Y:S05]  /*0d60*/  @P1 BRA `(.L_x_10) ;  /* 0x0000000400181947 */ /* 0x000fea0003800000 */
[----:B------:R-:W-:-:S04]  /*0d70*/  LOP3.LUT P1, RZ, R15, 0x7fffffff, RZ, 0xc0, !PT ;  /* 0x7fffffff0fff7812 */ /* 0x000fc8000782c0ff */
[----:B------:R-:W-:-:S13]  /*0d80*/  PLOP3.LUT P0, PT, P0, P1, PT, 0x2f, 0xf2 ;  /* 0x0000000000f2781c */ /* 0x000fda0000702577 */
[----:B------:R-:W-:Y:S05]  /*0d90*/  @P0 BRA `(.L_x_11) ;  /* 0x0000000400000947 */ /* 0x000fea0003800000 */
[----:B------:R-:W-:Y:S02]  /*0da0*/  ISETP.GE.AND P0, PT, R16, RZ, PT ;  /* 0x000000ff1000720c */ /* 0x000fe40003f06270 */
[----:B------:R-:W-:-:S11]  /*0db0*/  ISETP.GE.AND P1, PT, R17, RZ, PT ;  /* 0x000000ff1100720c */ /* 0x000fd60003f26270 */
[----:B------:R-:W-:Y:S01]  /*0dc0*/  @P0 IMAD.MOV.U32 R9, RZ, RZ, RZ ;  /* 0x000000ffff090224 */ /* 0x000fe200078e00ff */
[----:B------:R-:W-:Y:S01]  /*0dd0*/  @!P0 MOV R9, 0xffffffc0 ;  /* 0xffffffc000098802 */ /* 0x000fe20000000f00 */
[----:B------:R-:W-:Y:S01]  /*0de0*/  @!P0 FFMA R14, R0, 1.84467440737095516160e+19, RZ ;  /* 0x5f800000000e8823 */ /* 0x000fe200000000ff */
[----:B------:R-:W-:-:S03]  /*0df0*/  @!P1 FFMA R15, R3, 1.84467440737095516160e+19, RZ ;  /* 0x5f800000030f9823 */ /* 0x000fc600000000ff */
[----:B------:R-:W-:-:S07]  /*0e00*/  @!P1 VIADD R9, R9, 0x40 ;  /* 0x0000004009099836 */ /* 0x000fce0000000000 */
.L_x_7:
[----:B------:R-:W-:Y:S01]  /*0e10*/  LEA R0, R12, 0xc0800000, 0x17 ;  /* 0xc08000000c007811 */ /* 0x000fe200078eb8ff */
[----:B------:R-:W-:Y:S01]  /*0e20*/  VIADD R13, R13, 0xffffff81 ;  /* 0xffffff810d0d7836 */ /* 0x000fe20000000000 */
[----:B------:R-:W-:Y:S03]  /*0e30*/  BSSY.RECONVERGENT B2, `(.L_x_12) ;  /* 0x0000035000027945 */ /* 0x000fe60003800200 */
[----:B------:R-:W-:Y:S01]  /*0e40*/  IMAD.IADD R15, R15, 0x1, -R0 ;  /* 0x000000010f0f7824 */ /* 0x000fe200078e0a00 */
[C---:B------:R-:W-:Y:S01]  /*0e50*/  IADD3 R12, PT, PT, R13.reuse, 0x7f, -R12 ;  /* 0x0000007f0d0c7810 */ /* 0x040fe20007ffe80c */
[----:B------:R-:W-:Y:S02]  /*0e60*/  IMAD R0, R13, -0x800000, R14 ;  /* 0xff8000000d007824 */ /* 0x000fe400078e020e */
[----:B------:R-:W0:Y:S01]  /*0e70*/  MUFU.RCP R3, R15 ;  /* 0x0000000f00037308 */ /* 0x000e220000001000 */
[----:B------:R-:W-:Y:S01]  /*0e80*/  FADD.FTZ R17, -R15, -RZ ;  /* 0x800000ff0f117221 */ /* 0x000fe20000010100 */
[----:B------:R-:W-:-:S03]  /*0e90*/  IMAD.IADD R12, R12, 0x1, R9 ;  /* 0x000000010c0c7824 */ /* 0x000fc600078e0209 */
[----:B0-----:R-:W-:-:S04]  /*0ea0*/  FFMA R16, R3, R17, 1 ;  /* 0x3f80000003107423 */ /* 0x001fc80000000011 */
[----:B------:R-:W-:-:S04]  /*0eb0*/  FFMA R16, R3, R16, R3 ;  /* 0x0000001003107223 */ /* 0x000fc80000000003 */
[----:B------:R-:W-:-:S04]  /*0ec0*/  FFMA R3, R0, R16, RZ ;  /* 0x0000001000037223 */ /* 0x000fc800000000ff */
[----:B------:R-:W-:-:S04]  /*0ed0*/  FFMA R14, R17, R3, R0 ;  /* 0x00000003110e7223 */ /* 0x000fc80000000000 */
[----:B------:R-:W-:-:S04]  /*0ee0*/  FFMA R19, R16, R14, R3 ;  /* 0x0000000e10137223 */ /* 0x000fc80000000003 */
[----:B------:R-:W-:-:S04]  /*0ef0*/  FFMA R14, R17, R19, R0 ;  /* 0x00000013110e7223 */ /* 0x000fc80000000000 */
[----:B------:R-:W-:-:S05]  /*0f00*/  FFMA R0, R16, R14, R19 ;  /* 0x0000000e10007223 */ /* 0x000fca0000000013 */
[----:B------:R-:W-:-:S04]  /*0f10*/  SHF.R.U32.HI R3, RZ, 0x17, R0 ;  /* 0x00000017ff037819 */ /* 0x000fc80000011600 */
[----:B------:R-:W-:-:S05]  /*0f20*/  LOP3.LUT R3, R3, 0xff, RZ, 0xc0, !PT ;  /* 0x000000ff03037812 */ /* 0x000fca00078ec0ff */
[----:B------:R-:W-:-:S04]  /*0f30*/  IMAD.IADD R13, R3, 0x1, R12 ;  /* 0x00000001030d7824 */ /* 0x000fc800078e020c */
[----:B------:R-:W-:-:S05]  /*0f40*/  VIADD R3, R13, 0xffffffff ;  /* 0xffffffff0d037836 */ /* 0x000fca0000000000 */
[----:B------:R-:W-:-:S13]  /*0f50*/  ISETP.GE.U32.AND P0, PT, R3, 0xfe, PT ;  /* 0x000000fe0300780c */ /* 0x000fda0003f06070 */
[----:B------:R-:W-:Y:S05]  /*0f60*/  @!P0 BRA `(.L_x_13) ;  /* 0x0000000000808947 */ /* 0x000fea0003800000 */
[----:B------:R-:W-:-:S13]  /*0f70*/  ISETP.GT.AND P0, PT, R13, 0xfe, PT ;  /* 0x000000fe0d00780c */ /* 0x000fda0003f04270 */
[----:B------:R-:W-:Y:S05]  /*0f80*/  @P0 BRA `(.L_x_14) ;  /* 0x00000000006c0947 */ /* 0x000fea0003800000 */
[----:B------:R-:W-:-:S13]  /*0f90*/  ISETP.GE.AND P0, PT, R13, 0x1, PT ;  /* 0x000000010d00780c */ /* 0x000fda0003f06270 */
[----:B------:R-:W-:Y:S05]  /*0fa0*/  @P0 BRA `(.L_x_15) ;  /* 0x0000000000740947 */ /* 0x000fea0003800000 */
[----:B------:R-:W-:Y:S02]  /*0fb0*/  ISETP.GE.AND P0, PT, R13, -0x18, PT ;  /* 0xffffffe80d00780c */ /* 0x000fe40003f06270 */
[----:B------:R-:W-:-:S11]  /*0fc0*/  LOP3.LUT R0, R0, 0x80000000, RZ, 0xc0, !PT ;  /* 0x8000000000007812 */ /* 0x000fd600078ec0ff */
[----:B------:R-:W-:Y:S05]  /*0fd0*/  @!P0 BRA `(.L_x_15) ;  /* 0x0000000000688947 */ /* 0x000fea0003800000 */
[CCC-:B------:R-:W-:Y:S01]  /*0fe0*/  FFMA.RZ R3, R16.reuse, R14.reuse, R19.reuse ;  /* 0x0000000e10037223 */ /* 0x1c0fe2000000c013 */
[CCC-:B------:R-:W-:Y:S01]  /*0ff0*/  FFMA.RM R12, R16.reuse, R14.reuse, R19.reuse ;  /* 0x0000000e100c7223 */ /* 0x1c0fe20000004013 */
[C---:B------:R-:W-:Y:S02]  /*1000*/  ISETP.NE.AND P2, PT, R13.reuse, RZ, PT ;  /* 0x000000ff0d00720c */ /* 0x040fe40003f45270 */
[----:B------:R-:W-:Y:S02]  /*1010*/  ISETP.NE.AND P1, PT, R13, RZ, PT ;  /* 0x000000ff0d00720c */ /* 0x000fe40003f25270 */
[----:B------:R-:W-:Y:S01]  /*1020*/  LOP3.LUT R9, R3, 0x7fffff, RZ, 0xc0, !PT ;  /* 0x007fffff03097812 */ /* 0x000fe200078ec0ff */
[----:B------:R-:W-:Y:S01]  /*1030*/  FFMA.RP R3, R16, R14, R19 ;  /* 0x0000000e10037223 */ /* 0x000fe20000008013 */
[----:B------:R-:W-:Y:S01]  /*1040*/  IADD3 R14, PT, PT, R13, 0x20, RZ ;  /* 0x000000200d0e7810 */ /* 0x000fe20007ffe0ff */
[----:B------:R-:W-:Y:S01]  /*1050*/  IMAD.MOV R13, RZ, RZ, -R13 ;  /* 0x000000ffff0d7224 */ /* 0x000fe200078e0a0d */
[----:B------:R-:W-:-:S02]  /*1060*/  LOP3.LUT R9, R9, 0x800000, RZ, 0xfc, !PT ;  /* 0x0080000009097812 */ /* 0x000fc400078efcff */
[----:B------:R-:W-:Y:S02]  /*1070*/  FSETP.NEU.FTZ.AND P0, PT, R3, R12, PT ;  /* 0x0000000c0300720b */ /* 0x000fe40003f1d000 */
[----:B------:R-:W-:Y:S02]  /*1080*/  SHF.L.U32 R14, R9, R14, RZ ;  /* 0x0000000e090e7219 */ /* 0x000fe400000006ff */
[----:B------:R-:W-:Y:S02]  /*1090*/  SEL R12, R13, RZ, P2 ;  /* 0x000000ff0d0c7207 */ /* 0x000fe40001000000 */
[----:B------:R-:W-:Y:S02]  /*10a0*/  ISETP.NE.AND P1, PT, R14, RZ, P1 ;  /* 0x000000ff0e00720c */ /* 0x000fe40000f25270 */
[----:B------:R-:W-:Y:S02]  /*10b0*/  SHF.R.U32.HI R12, RZ, R12, R9 ;  /* 0x0000000cff0c7219 */ /* 0x000fe40000011609 */
[----:B------:R-:W-:-:S02]  /*10c0*/  PLOP3.LUT P0, PT, P0, P1, PT, 0xf8, 0x8f ;  /* 0x00000000008f781c */ /* 0x000fc40000703f70 */
[----:B------:R-:W-:Y:S02]  /*10d0*/  SHF.R.U32.HI R14, RZ, 0x1, R12 ;  /* 0x00000001ff0e7819 */ /* 0x000fe4000001160c */
[----:B------:R-:W-:-:S04]  /*10e0*/  SEL R3, RZ, 0x1, !P0 ;  /* 0x00000001ff037807 */ /* 0x000fc80004000000 */
[----:B------:R-:W-:-:S04]  /*10f0*/  LOP3.LUT R3, R3, 0x1, R14, 0xf8, !PT ;  /* 0x0000000103037812 */ /* 0x000fc800078ef80e */
[----:B------:R-:W-:-:S05]  /*1100*/  LOP3.LUT R3, R3, R12, RZ, 0xc0, !PT ;  /* 0x0000000c03037212 */ /* 0x000fca00078ec0ff */
[----:B------:R-:W-:-:S05]  /*1110*/  IMAD.IADD R3, R14, 0x1, R3 ;  /* 0x000000010e037824 */ /* 0x000fca00078e0203 */
[----:B------:R-:W-:Y:S01]  /*1120*/  LOP3.LUT R0, R3, R0, RZ, 0xfc, !PT ;  /* 0x0000000003007212 */ /* 0x000fe200078efcff */
[----:B------:R-:W-:Y:S06]  /*1130*/  BRA `(.L_x_15) ;  /* 0x0000000000107947 */ /* 0x000fec0003800000 */
.L_x_14:
[----:B------:R-:W-:-:S04]  /*1140*/  LOP3.LUT R0, R0, 0x80000000, RZ, 0xc0, !PT ;  /* 0x8000000000007812 */ /* 0x000fc800078ec0ff */
[----:B------:R-:W-:Y:S01]  /*1150*/  LOP3.LUT R0, R0, 0x7f800000, RZ, 0xfc, !PT ;  /* 0x7f80000000007812 */ /* 0x000fe200078efcff */
[----:B------:R-:W-:Y:S06]  /*1160*/  BRA `(.L_x_15) ;  /* 0x0000000000047947 */ /* 0x000fec0003800000 */
.L_x_13:
[----:B------:R-:W-:-:S07]  /*1170*/  IMAD R0, R12, 0x800000, R0 ;  /* 0x008000000c007824 */ /* 0x000fce00078e0200 */
.L_x_15:
[----:B------:R-:W-:Y:S05]  /*1180*/  BSYNC.RECONVERGENT B2 ;  /* 0x0000000000027941 */ /* 0x000fea0003800200 */
.L_x_12:
[----:B------:R-:W-:Y:S05]  /*1190*/  BRA `(.L_x_16) ;  /* 0x0000000000207947 */ /* 0x000fea0003800000 */
.L_x_11:
[----:B------:R-:W-:-:S04]  /*11a0*/  LOP3.LUT R0, R15, 0x80000000, R14, 0x48, !PT ;  /* 0x800000000f007812 */ /* 0x000fc800078e480e */
[----:B------:R-:W-:Y:S01]  /*11b0*/  LOP3.LUT R0, R0, 0x7f800000, RZ, 0xfc, !PT ;  /* 0x7f80000000007812 */ /* 0x000fe200078efcff */
[----:B------:R-:W-:Y:S06]  /*11c0*/  BRA `(.L_x_16) ;  /* 0x0000000000147947 */ /* 0x000fec0003800000 */
.L_x_10:
[----:B------:R-:W-:Y:S01]  /*11d0*/  LOP3.LUT R0, R15, 0x80000000, R14, 0x48, !PT ;  /* 0x800000000f007812 */ /* 0x000fe200078e480e */
[----:B------:R-:W-:Y:S06]  /*11e0*/  BRA `(.L_x_16) ;  /* 0x00000000000c7947 */ /* 0x000fec0003800000 */
.L_x_9:
[----:B------:R-:W0:Y:S01]  /*11f0*/  MUFU.RSQ R0, -QNAN ;  /* 0xffc0000000007908 */ /* 0x000e220000001400 */
[----:B------:R-:W-:Y:S05]  /*1200*/  BRA `(.L_x_16) ;  /* 0x0000000000047947 */ /* 0x000fea0003800000 */
.L_x_8:
[----:B------:R-:W-:-:S07]  /*1210*/  FADD.FTZ R0, R0, R3 ;  /* 0x0000000300007221 */ /* 0x000fce0000010000 */
.L_x_16:
[----:B------:R-:W-:Y:S05]  /*1220*/  BSYNC.RECONVERGENT B1 ;  /* 0x0000000000017941 */ /* 0x000fea0003800200 */
.L_x_6:
[----:B------:R-:W-:Y:S02]  /*1230*/  IMAD.MOV.U32 R12, RZ, RZ, R10 ;  /* 0x000000ffff0c7224 */ /* 0x000fe400078e000a */
[----:B------:R-:W-:-:S04]  /*1240*/  IMAD.MOV.U32 R13, RZ, RZ, 0x0 ;  /* 0x00000000ff0d7424 */ /* 0x000fc800078e00ff */
[----:B0-----:R-:W-:Y:S05]  /*1250*/  RET.REL.NODEC R12 `(_Z12update_spinsiPcS_ffPjPi) ;  /* 0xffffffec0c687950 */ /* 0x001fea0003c3ffff */
.L_x_17:
        /* <DEDUP_REMOVED lines=10> */
.L_x_19:


//--------------------- .text._Z14preapare_spinsPcPj --------------------------
	.section	.text._Z14preapare_spinsPcPj,"ax",@progbits
	.align	128
        .global         _Z14preapare_spinsPcPj
        .type           _Z14preapare_spinsPcPj,@function
        .size           _Z14preapare_spinsPcPj,(.L_x_22 - _Z14preapare_spinsPcPj)
        .other          _Z14preapare_spinsPcPj,@"STO_CUDA_ENTRY STV_DEFAULT"
_Z14preapare_spinsPcPj:
.text._Z14preapare_spinsPcPj:
[----:B------:R-:W-:Y:S01]  /*0000*/  LDC R1, c[0x0][0x37c] ;  /* 0x0000df00ff017b82 */ /* 0x000fe20000000800 */
[----:B------:R-:W0:Y:S07]  /*0010*/  S2R R5, SR_TID.X ;  /* 0x0000000000057919 */ /* 0x000e2e0000002100 */
[----:B------:R-:W0:Y:S01]  /*0020*/  S2UR UR6, SR_CTAID.X ;  /* 0x00000000000679c3 */ /* 0x000e220000002500 */
[----:B------:R-:W1:Y:S07]  /*0030*/  LDCU.64 UR4, c[0x0][0x358] ;  /* 0x00006b00ff0477ac */ /* 0x000e6e0008000a00 */
[----:B------:R-:W0:Y:S08]  /*0040*/  LDC R4, c[0x0][0x360] ;  /* 0x0000d800ff047b82 */ /* 0x000e300000000800 */
[----:B------:R-:W2:Y:S01]  /*0050*/  LDC.64 R2, c[0x0][0x388] ;  /* 0x0000e200ff027b82 */ /* 0x000ea20000000a00 */
[----:B0-----:R-:W-:Y:S01]  /*0060*/  IMAD R4, R4, UR6, R5 ;  /* 0x0000000604047c24 */ /* 0x001fe2000f8e0205 */
[----:B------:R-:W0:Y:S03]  /*0070*/  LDCU.64 UR6, c[0x0][0x380] ;  /* 0x00007000ff0677ac */ /* 0x000e260008000a00 */
[----:B--2---:R-:W-:-:S05]  /*0080*/  IMAD.WIDE R2, R4, 0x4, R2 ;  /* 0x0000000404027825 */ /* 0x004fca00078e0202 */
[----:B-1----:R-:W2:Y:S02]  /*0090*/  LDG.E R0, desc[UR4][R2.64] ;  /* 0x0000000402007981 */ /* 0x002ea4000c1e1900 */
[----:B--2---:R-:W-:-:S05]  /*00a0*/  IMAD.SHL.U32 R5, R0, 0x2000, RZ ;  /* 0x0000200000057824 */ /* 0x004fca00078e00ff */
[----:B------:R-:W-:-:S04]  /*00b0*/  LOP3.LUT R5, R5, R0, RZ, 0x3c, !PT ;  /* 0x0000000005057212 */ /* 0x000fc800078e3cff */
[----:B------:R-:W-:-:S04]  /*00c0*/  SHF.R.U32.HI R0, RZ, 0x11, R5 ;  /* 0x00000011ff007819 */ /* 0x000fc80000011605 */
[----:B------:R-:W-:-:S05]  /*00d0*/  LOP3.LUT R5, R0, R5, RZ, 0x3c, !PT ;  /* 0x0000000500057212 */ /* 0x000fca00078e3cff */
[----:B------:R-:W-:-:S05]  /*00e0*/  IMAD.SHL.U32 R0, R5, 0x20, RZ ;  /* 0x0000002005007824 */ /* 0x000fca00078e00ff */
[----:B------:R-:W-:Y:S01]  /*00f0*/  LOP3.LUT R0, R0, R5, RZ, 0x3c, !PT ;  /* 0x0000000500007212 */ /* 0x000fe200078e3cff */
[----:B------:R-:W-:-:S04]  /*0100*/  IMAD.SHL.U32 R5, R5, 0x2, RZ ;  /* 0x0000000205057824 */ /* 0x000fc800078e00ff */
[----:B------:R-:W-:Y:S01]  /*0110*/  IMAD.SHL.U32 R7, R0, 0x2000, RZ ;  /* 0x0000200000077824 */ /* 0x000fe200078e00ff */
[----:B------:R-:W-:-:S04]  /*0120*/  LOP3.LUT R26, R5, 0x2, RZ, 0xc0, !PT ;  /* 0x00000002051a7812 */ /* 0x000fc800078ec0ff */
[----:B------:R-:W-:-:S04]  /*0130*/  LOP3.LUT R7, R7, R0, RZ, 0x3c, !PT ;  /* 0x0000000007077212 */ /* 0x000fc800078e3cff */
[----:B------:R-:W-:-:S04]  /*0140*/  SHF.R.U32.HI R0, RZ, 0x11, R7 ;  /* 0x00000011ff007819 */ /* 0x000fc80000011607 */
[----:B------:R-:W-:-:S05]  /*0150*/  LOP3.LUT R21, R0, R7, RZ, 0x3c, !PT ;  /* 0x0000000700157212 */ /* 0x000fca00078e3cff */
[----:B------:R-:W-:-:S05]  /*0160*/  IMAD.SHL.U32 R0, R21, 0x20, RZ ;  /* 0x0000002015007824 */ /* 0x000fca00078e00ff */
[----:B------:R-:W-:-:S05]  /*0170*/  LOP3.LUT R0, R0, R21, RZ, 0x3c, !PT ;  /* 0x0000001500007212 */ /* 0x000fca00078e3cff */
[----:B------:R-:W-:-:S05]  /*0180*/  IMAD.SHL.U32 R7, R0, 0x2000, RZ ;  /* 0x0000200000077824 */ /* 0x000fca00078e00ff */
        /* <DEDUP_REMOVED lines=108> */
[----:B------:R-:W-:Y:S01]  /*0850*/  LOP3.LUT R22, R25, R22, RZ, 0x3c, !PT ;  /* 0x0000001619167212 */ /* 0x000fe200078e3cff */
[----:B------:R-:W-:-:S03]  /*0860*/  IMAD.SHL.U32 R25, R4, 0x40, RZ ;  /* 0x0000004004197824 */ /* 0x000fc600078e00ff */
[----:B------:R-:W-:Y:S02]  /*0870*/  SHF.R.U32.HI R27, RZ, 0x11, R22 ;  /* 0x00000011ff1b7819 */ /* 0x000fe40000011616 */
[----:B0-----:R-:W-:Y:S02]  /*0880*/  IADD3 R4, P0, PT, R25, UR6, RZ ;  /* 0x0000000619047c10 */ /* 0x001fe4000ff1e0ff */
[----:B------:R-:W-:Y:S02]  /*0890*/  LOP3.LUT R22, R27, R22, RZ, 0x3c, !PT ;  /* 0x000000161b167212 */ /* 0x000fe400078e3cff */
[----:B------:R-:W-:Y:S01]  /*08a0*/  LEA.HI.X.SX32 R5, R25, UR7, 0x1, P0 ;  /* 0x0000000719057c11 */ /* 0x000fe200080f0eff */
[----:B------:R-:W-:Y:S02]  /*08b0*/  VIADD R25, R26, 0xffffffff ;  /* 0xffffffff1a197836 */ /* 0x000fe40000000000 */
[----:B------:R-:W-:-:S03]  /*08c0*/  IMAD.SHL.U32 R27, R22, 0x20, RZ ;  /* 0x00000020161b7824 */ /* 0x000fc600078e00ff */
[----:B------:R0:W-:Y:S02]  /*08d0*/  STG.E.U8 desc[UR4][R4.64], R25 ;  /* 0x0000001904007986 */ /* 0x0001e4000c101104 */
[----:B------:R-:W-:-:S05]  /*08e0*/  LOP3.LUT R27, R27, R22, RZ, 0x3c, !PT ;  /* 0x000000161b1b7212 */ /* 0x000fca00078e3cff */
[----:B------:R-:W-:-:S05]  /*08f0*/  IMAD.SHL.U32 R26, R27, 0x2000, RZ ;  /* 0x000020001b1a7824 */ /* 0x000fca00078e00ff */
[----:B------:R-:W-:Y:S01]  /*0900*/  LOP3.LUT R27, R26, R27, RZ, 0x3c, !PT ;  /* 0x0000001b1a1b7212 */ /* 0x000fe200078e3cff */
[----:B------:R-:W-:-:S03]  /*0910*/  IMAD.SHL.U32 R26, R21, 0x2, RZ ;  /* 0x00000002151a7824 */ /* 0x000fc600078e00ff */
[----:B------:R-:W-:Y:S02]  /*0920*/  SHF.R.U32.HI R28, RZ, 0x11, R27 ;  /* 0x00000011ff1c7819 */ /* 0x000fe4000001161b */
[----:B------:R-:W-:Y:S02]  /*0930*/  LOP3.LUT R26, R26, 0x2, RZ, 0xc0, !PT ;  /* 0x000000021a1a7812 */ /* 0x000fe400078ec0ff */
[----:B------:R-:W-:-:S03]  /*0940*/  LOP3.LUT R21, R28, R27, RZ, 0x3c, !PT ;  /* 0x0000001b1c157212 */ /* 0x000fc600078e3cff */
[----:B------:R-:W-:Y:S02]  /*0950*/  VIADD R27, R26, 0xffffffff ;  /* 0xffffffff1a1b7836 */ /* 0x000fe40000000000 */
[----:B------:R-:W-:-:S03]  /*0960*/  IMAD.SHL.U32 R28, R21, 0x20, RZ ;  /* 0x00000020151c7824 */ /* 0x000fc600078e00ff */
[----:B------:R1:W-:Y:S02]  /*0970*/  STG.E.U8 desc[UR4][R4.64+0x1], R27 ;  /* 0x0000011b04007986 */ /* 0x0003e4000c101104 */
[----:B------:R-:W-:-:S05]  /*0980*/  LOP3.LUT R28, R28, R21, RZ, 0x3c, !PT ;  /* 0x000000151c1c7212 */ /* 0x000fca00078e3cff */
[----:B0-----:R-:W-:-:S05]  /*0990*/  IMAD.SHL.U32 R25, R28, 0x2000, RZ ;  /* 0x000020001c197824 */ /* 0x001fca00078e00ff */
        /* <DEDUP_REMOVED lines=15> */
[----:B-1----:R-:W-:Y:S02]  /*0a90*/  VIADD R27, R26, 0xffffffff ;  /* 0xffffffff1a1b7836 */ /* 0x002fe40000000000 */
        /* <DEDUP_REMOVED lines=13> */
[----:B-1----:R-:W-:-:S05]  /*0b70*/  IMAD.SHL.U32 R27, R26, 0x2000, RZ ;  /* 0x000020001a1b7824 */ /* 0x002fca00078e00ff */
[----:B------:R-:W-:Y:S01]  /*0b80*/  LOP3.LUT R27, R27, R26, RZ, 0x3c, !PT ;  /* 0x0000001a1b1b7212 */ /* 0x000fe200078e3cff */
[----:B------:R-:W-:-:S03]  /*0b90*/  IMAD.SHL.U32 R26, R15, 0x2, RZ ;  /* 0x000000020f1a7824 */ /* 0x000fc600078e00ff */
[----:B------:R-:W-:Y:S02]  /*0ba0*/  SHF.R.U32.HI R28, RZ, 0x11, R27 ;  /* 0x00000011ff1c7819 */ /* 0x000fe4000001161b */
[----:B------:R-:W-:Y:S02]  /*0bb0*/  LOP3.LUT R26, R26, 0x2, RZ, 0xc0, !PT ;  /* 0x000000021a1a7812 */ /* 0x000fe400078ec0ff */
[----:B------:R-:W-:-:S03]  /*0bc0*/  LOP3.LUT R15, R28, R27, RZ, 0x3c, !PT ;  /* 0x0000001b1c0f7212 */ /* 0x000fc600078e3cff */
[----:B------:R-:W-:Y:S02]  /*0bd0*/  VIADD R27, R26, 0xffffffff ;  /* 0xffffffff1a1b7836 */ /* 0x000fe40000000000 */
[----:B------:R-:W-:-:S03]  /*0be0*/  IMAD.SHL.U32 R28, R15, 0x20, RZ ;  /* 0x000000200f1c7824 */ /* 0x000fc600078e00ff */
[----:B------:R-:W-:Y:S02]  /*0bf0*/  STG.E.U8 desc[UR4][R4.64+0x5], R27 ;  /* 0x0000051b04007986 */ /* 0x000fe4000c101104 */
        /* <DEDUP_REMOVED lines=13> */
[----:B------:R-:W-:Y:S02]  /*0cd0*/  IMAD.SHL.U32 R26, R8, 0x2, RZ ;  /* 0x00000002081a7824 */ /* 0x000fe400078e00ff */
[----:B0-----:R-:W-:Y:S01]  /*0ce0*/  IMAD.SHL.U32 R25, R14, 0x2, RZ ;  /* 0x000000020e197824 */ /* 0x001fe200078e00ff */
[----:B------:R-:W-:Y:S02]  /*0cf0*/  SHF.R.U32.HI R28, RZ, 0x11, R29 ;  /* 0x00000011ff1c7819 */ /* 0x000fe4000001161d */
[----:B------:R-:W-:Y:S02]  /*0d00*/  LOP3.LUT R26, R26, 0x2, RZ, 0xc0, !PT ;  /* 0x000000021a1a7812 */ /* 0x000fe400078ec0ff */
[----:B------:R-:W-:Y:S02]  /*0d10*/  LOP3.LUT R8, R28, R29, RZ, 0x3c, !PT ;  /* 0x0000001d1c087212 */ /* 0x000fe400078e3cff */
[----:B------:R-:W-:Y:S01]  /*0d20*/  LOP3.LUT R25, R25, 0x2, RZ, 0xc0, !PT ;  /* 0x0000000219197812 */ /* 0x000fe200078ec0ff */
[----:B------:R-:W-:-:S02]  /*0d30*/  VIADD R27, R26, 0xffffffff ;  /* 0xffffffff1a1b7836 */ /* 0x000fc40000000000 */
[----:B------:R-:W-:Y:S02]  /*0d40*/  IMAD.SHL.U32 R29, R8, 0x20, RZ ;  /* 0x00000020081d7824 */ /* 0x000fe400078e00ff */
[----:B------:R-:W-:Y:S01]  /*0d50*/  VIADD R25, R25, 0xffffffff ;  /* 0xffffffff19197836 */ /* 0x000fe20000000000 */
[----:B------:R0:W-:Y:S02]  /*0d60*/  STG.E.U8 desc[UR4][R4.64+0x7], R27 ;  /* 0x0000071b04007986 */ /* 0x0001e4000c101104 */
[----:B------:R-:W-:Y:S02]  /*0d70*/  LOP3.LUT R29, R29, R8, RZ, 0x3c, !PT ;  /* 0x000000081d1d7212 */ /* 0x000fe400078e3cff */
[----:B------:R1:W-:Y:S03]  /*0d80*/  STG.E.U8 desc[UR4][R4.64+0x8], R25 ;  /* 0x0000081904007986 */ /* 0x0003e6000c101104 */
        /* <DEDUP_REMOVED lines=10> */
[----:B------:R-:W-:Y:S02]  /*0e30*/  LOP3.LUT R26, R26, 0x2, RZ, 0xc0, !PT ;  /* 0x000000021a1a7812 */ /* 0x000fe400078ec0ff */
[----:B------:R-:W-:-:S03]  /*0e40*/  LOP3.LUT R9, R28, R29, RZ, 0x3c, !PT ;  /* 0x0000001d1c097212 */ /* 0x000fc600078e3cff */
[----:B0-----:R-:W-:Y:S02]  /*0e50*/  VIADD R27, R26, 0xffffffff ;  /* 0xffffffff1a1b7836 */ /* 0x001fe40000000000 */
        /* <DEDUP_REMOVED lines=41> */
[----:B------:R-:W-:Y:S02]  /*10f0*/  STG.E.U8 desc[UR4][R4.64+0xd], R27 ;  /* 0x00000d1b04007986 */ /* 0x000fe4000c101104 */
        /* <DEDUP_REMOVED lines=22> */
[----:B------:R-:W-:Y:S02]  /*1260*/  STG.E.U8 desc[UR4][R4.64+0xf], R27 ;  /* 0x00000f1b04007986 */ /* 0x000fe4000c101104 */
[----:B------:R-:W-:Y:S02]  /*1270*/  LOP3.LUT R29, R29, R0, RZ, 0x3c, !PT ;  /* 0x000000001d1d7212 */ /* 0x000fe400078e3cff */
[----:B------:R0:W-:Y:S03]  /*1280*/  STG.E.U8 desc[UR4][R4.64+0x10], R25 ;  /* 0x0000101904007986 */ /* 0x0001e6000c101104 */
[----:B------:R-:W-:-:S05]  /*1290*/  IMAD.SHL.U32 R26, R29, 0x2000, RZ ;  /* 0x000020001d1a7824 */ /* 0x000fca00078e00ff */
[----:B------:R-:W-:-:S04]  /*12a0*/  LOP3.LUT R26, R26, R29, RZ, 0x3c, !PT ;  /* 0x0000001d1a1a7212 */ /* 0x000fc800078e3cff */
[----:B------:R-:W-:Y:S01]  /*12b0*/  SHF.R.U32.HI R29, RZ, 0x11, R26 ;  /* 0x00000011ff1d7819 */ /* 0x000fe2000001161a */
[----:B0-----:R-:W-:-:S03]  /*12c0*/  IMAD.SHL.U32 R25, R24, 0x2, RZ ;  /* 0x0000000218197824 */ /* 0x001fc600078e00ff */
[----:B------:R-:W-:Y:S02]  /*12d0*/  LOP3.LUT R19, R29, R26, RZ, 0x3c, !PT ;  /* 0x0000001a1d137212 */ /* 0x000fe400078e3cff */
[----:B------:R-:W-:-:S03]  /*12e0*/  LOP3.LUT R25, R25, 0x2, RZ, 0xc0, !PT ;  /* 0x0000000219197812 */ /* 0x000fc600078ec0ff */
[----:B------:R-:W-:Y:S02]  /*12f0*/  IMAD.SHL.U32 R26, R19, 0x20, RZ ;  /* 0x00000020131a7824 */ /* 0x000fe400078e00ff */
[----:B------:R-:W-:-:S03]  /*1300*/  VIADD R25, R25, 0xffffffff ;  /* 0xffffffff19197836 */ /* 0x000fc60000000000 */
[----:B------:R-:W-:Y:S02]  /*1310*/  LOP3.LUT R26, R26, R19, RZ, 0x3c, !PT ;  /* 0x000000131a1a7212 */ /* 0x000fe400078e3cff */
[----:B------:R-:W-:Y:S03]  /*1320*/  STG.E.U8 desc[UR4][R4.64+0x12], R25 ;  /* 0x0000121904007986 */ /* 0x000fe6000c101104 */
        /* <DEDUP_REMOVED lines=51> */
[----:B------:R-:W-:Y:S01]  /*1660*/  LOP3.LUT R28, R28, R21, RZ, 0x3c, !PT ;  /* 0x000000151c1c7212 */ /* 0x000fe200078e3cff */
[----:B------:R-:W-:-:S04]  /*1670*/  IMAD.SHL.U32 R21, R21, 0x2, RZ ;  /* 0x0000000215157824 */ /* 0x000fc800078e00ff */
        /* <DEDUP_REMOVED lines=23> */
[----:B-1----:R-:W-:Y:S01]  /*17f0*/  IMAD.SHL.U32 R25, R28, 0x2000, RZ ;  /* 0x000020001c197824 */ /* 0x002fe200078e00ff */
[----:B------:R-:W-:-:S04]  /*1800*/  LOP3.LUT R7, R7, 0x2, RZ, 0xc0, !PT ;  /* 0x0000000207077812 */ /* 0x000fc800078ec0ff */
        /* <DEDUP_REMOVED lines=18> */
[----:B------:R-:W-:Y:S01]  /*1930*/  LOP3.LUT R28, R28, R15, RZ, 0x3c, !PT ;  /* 0x0000000f1c1c7212 */ /* 0x000fe200078e3cff */
[----:B------:R-:W-:-:S04]  /*1940*/  IMAD.SHL.U32 R15, R15, 0x2, RZ ;  /* 0x000000020f0f7824 */ /* 0x000fc800078e00ff */
[----:B-1----:R-:W-:Y:S01]  /*1950*/  IMAD.SHL.U32 R25, R28, 0x2000, RZ ;  /* 0x000020001c197824 */ /* 0x002fe200078e00ff */
[----:B------:R-:W-:-:S04]  /*1960*/  LOP3.LUT R15, R15, 0x2, RZ, 0xc0, !PT ;  /* 0x000000020f0f7812 */ /* 0x000fc800078ec0ff */
[----:B------:R-:W-:Y:S01]  /*1970*/  LOP3.LUT R28, R25, R28, RZ, 0x3c, !PT ;  /* 0x0000001c191c7212 */ /* 0x000fe200078e3cff */
[----:B------:R-:W-:Y:S02]  /*1980*/  IMAD.SHL.U32 R25, R16, 0x2, RZ ;  /* 0x0000000210197824 */ /* 0x000fe400078e00ff */
[----:B------:R-:W-:Y:S01]  /*1990*/  VIADD R15, R15, 0xffffffff ;  /* 0xffffffff0f0f7836 */ /* 0x000fe20000000000 */
[----:B------:R-:W-:Y:S02]  /*19a0*/  SHF.R.U32.HI R29, RZ, 0x11, R28 ;  /* 0x00000011ff1d7819 */ /* 0x000fe4000001161c */
[----:B------:R-:W-:Y:S02]  /*19b0*/  LOP3.LUT R25, R25, 0x2, RZ, 0xc0, !PT ;  /* 0x0000000219197812 */ /* 0x000fe400078ec0ff */
[----:B------:R-:W-:Y:S01]  /*19c0*/  LOP3.LUT R16, R29, R28, RZ, 0x3c, !PT ;  /* 0x0000001c1d107212 */ /* 0x000fe200078e3cff */
[----:B------:R-:W-:Y:S02]  /*19d0*/  STG.E.U8 desc[UR4][R4.64+0x2d], R15 ;  /* 0x00002d0f04007986 */ /* 0x000fe4000c101104 */
[----:B------:R-:W-:-:S02]  /*19e0*/  VIADD R25, R25, 0xffffffff ;  /* 0xffffffff19197836 */ /* 0x000fc40000000000 */
[----:B------:R-:W-:-:S03]  /*19f0*/  IMAD.SHL.U32 R29, R16, 0x20, RZ ;  /* 0x00000020101d7824 */ /* 0x000fc600078e00ff */
[----:B------:R0:W-:Y:S02]  /*1a00*/  STG.E.U8 desc[UR4][R4.64+0x1a], R25 ;  /* 0x00001a1904007986 */ /* 0x0001e4000c101104 */
[----:B------:R-:W-:Y:S01]  /*1a10*/  LOP3.LUT R29, R29, R16, RZ, 0x3c, !PT ;  /* 0x000000101d1d7212 */ /* 0x000fe200078e3cff */
[----:B------:R-:W-:-:S04]  /*1a20*/  IMAD.SHL.U32 R16, R16, 0x2, RZ ;  /* 0x0000000210107824 */ /* 0x000fc800078e00ff */
[----:B------:R-:W-:Y:S01]  /*1a30*/  IMAD.SHL.U32 R26, R29, 0x2000, RZ ;  /* 0x000020001d1a7824 */ /* 0x000fe200078e00ff */
[----:B------:R-:W-:-:S04]  /*1a40*/  LOP3.LUT R16, R16, 0x2, RZ, 0xc0, !PT ;  /* 0x0000000210107812 */ /* 0x000fc800078ec0ff */
        /* <DEDUP_REMOVED lines=8> */
[C---:B------:R-:W-:Y:S02]  /*1ad0*/  IMAD.SHL.U32 R29, R8.reuse, 0x20, RZ ;  /* 0x00000020081d7824 */ /* 0x040fe400078e00ff */
[----:B------:R-:W-:Y:S01]  /*1ae0*/  VIADD R25, R25, 0xffffffff ;  /* 0xffffffff19197836 */ /* 0x000fe20000000000 */
[----:B------:R0:W-:Y:S02]  /*1af0*/  STG.E.U8 desc[UR4][R4.64+0x1b], R27 ;  /* 0x00001b1b04007986 */ /* 0x0001e4000c101104 */
[----:B------:R-:W-:Y:S01]  /*1b00*/  LOP3.LUT R29, R29, R8, RZ, 0x3c, !PT ;  /* 0x000000081d1d7212 */ /* 0x000fe200078e3cff */
[----:B------:R-:W-:Y:S01]  /*1b10*/  IMAD.SHL.U32 R8, R8, 0x2, RZ ;  /* 0x0000000208087824 */ /* 0x000fe200078e00ff */
[----:B------:R1:W-:Y:S03]  /*1b20*/  STG.E.U8 desc[UR4][R4.64+0x1c], R25 ;  /* 0x00001c1904007986 */ /* 0x0003e6000c101104 */
        /* <DEDUP_REMOVED lines=91> */
[----:B------:R-:W-:Y:S02]  /*20e0*/  STG.E.U8 desc[UR4][R4.64+0x23], R27 ;  /* 0x0000231b04007986 */ /* 0x000fe4000c101104 */
[----:B------:R-:W-:Y:S01]  /*20f0*/  LOP3.LUT R29, R29, R0, RZ, 0x3c, !PT ;  /* 0x000000001d1d7212 */ /* 0x000fe200078e3cff */
[----:B------:R-:W-:Y:S01]  /*2100*/  IMAD.SHL.U32 R0, R0, 0x2, RZ ;  /* 0x0000000200007824 */ /* 0x000fe200078e00ff */
[----:B------:R0:W-:Y:S03]  /*2110*/  STG.E.U8 desc[UR4][R4.64+0x24], R25 ;  /* 0x0000241904007986 */ /* 0x0001e6000c101104 */
[----:B------:R-:W-:-:S05]  /*2120*/  IMAD.SHL.U32 R26, R29, 0x2000, RZ ;  /* 0x000020001d1a7824 */ /* 0x000fca00078e00ff */
[----:B------:R-:W-:-:S04]  /*2130*/  LOP3.LUT R26, R26, R29, RZ, 0x3c, !PT ;  /* 0x0000001d1a1a7212 */ /* 0x000fc800078e3cff */
[----:B------:R-:W-:Y:S01]  /*2140*/  SHF.R.U32.HI R29, RZ, 0x11, R26 ;  /* 0x00000011ff1d7819 */ /* 0x000fe2000001161a */
[----:B0-----:R-:W-:Y:S02]  /*2150*/  VIADD R25, R24, 0xffffffff ;  /* 0xffffffff18197836 */ /* 0x001fe40000000000 */
[----:B------:R-:W-:Y:S01]  /*2160*/  IMAD.SHL.U32 R24, R23, 0x2, RZ ;  /* 0x0000000217187824 */ /* 0x000fe200078e00ff */
[----:B------:R-:W-:Y:S02]  /*2170*/  LOP3.LUT R19, R29, R26, RZ, 0x3c, !PT ;  /* 0x0000001a1d137212 */ /* 0x000fe400078e3cff */
[----:B------:R0:W-:Y:S02]  /*2180*/  STG.E.U8 desc[UR4][R4.64+0x26], R25 ;  /* 0x0000261904007986 */ /* 0x0001e4000c101104 */
[----:B------:R-:W-:Y:S01]  /*2190*/  LOP3.LUT R24, R24, 0x2, RZ, 0xc0, !PT ;  /* 0x0000000218187812 */ /* 0x000fe200078ec0ff */
[----:B------:R-:W-:-:S05]  /*21a0*/  IMAD.SHL.U32 R26, R19, 0x20, RZ ;  /* 0x00000020131a7824 */ /* 0x000fca00078e00ff */
[----:B------:R-:W-:Y:S01]  /*21b0*/  LOP3.LUT R26, R26, R19, RZ, 0x3c, !PT ;  /* 0x000000131a1a7212 */ /* 0x000fe200078e3cff */
[----:B------:R-:W-:Y:S02]  /*21c0*/  IMAD.SHL.U32 R19, R19, 0x2, RZ ;  /* 0x0000000213137824 */ /* 0x000fe400078e00ff */
[----:B0-----:R-:W-:Y:S02]  /*21d0*/  VIADD R25, R22, 0xffffffff ;  /* 0xffffffff16197836 */ /* 0x001fe40000000000 */
[----:B------:R-:W-:Y:S01]  /*21e0*/  IMAD.SHL.U32 R27, R26, 0x2000, RZ ;  /* 0x000020001a1b7824 */ /* 0x000fe200078e00ff */
[----:B------:R-:W-:Y:S02]  /*21f0*/  LOP3.LUT R19, R19, 0x2, RZ, 0xc0, !PT ;  /* 0x0000000213137812 */ /* 0x000fe400078ec0ff */
[----:B------:R0:W-:Y:S02]  /*2200*/  STG.E.U8 desc[UR4][R4.64+0x28], R25 ;  /* 0x0000281904007986 */ /* 0x0001e4000c101104 */
[----:B------:R-:W-:Y:S01]  /*2210*/  LOP3.LUT R26, R27, R26, RZ, 0x3c, !PT ;  /* 0x0000001a1b1a7212 */ /* 0x000fe200078e3cff */
[----:B------:R-:W-:-:S02]  /*2220*/  VIADD R27, R20, 0xffffffff ;  /* 0xffffffff141b7836 */ /* 0x000fc40000000000 */
[----:B------:R-:W-:Y:S01]  /*2230*/  VIADD R19, R19, 0xffffffff ;  /* 0xffffffff13137836 */ /* 0x000fe20000000000 */
[----:B------:R-:W-:Y:S02]  /*2240*/  SHF.R.U32.HI R29, RZ, 0x11, R26 ;  /* 0x00000011ff1d7819 */ /* 0x000fe4000001161a */
[----:B------:R1:W-:Y:S02]  /*2250*/  STG.E.U8 desc[UR4][R4.64+0x25], R27 ;  /* 0x0000251b04007986 */ /* 0x0003e4000c101104 */
[----:B------:R-:W-:Y:S01]  /*2260*/  LOP3.LUT R20, R29, R26, RZ, 0x3c, !PT ;  /* 0x0000001a1d147212 */ /* 0x000fe200078e3cff */
[----:B0-----:R-:W-:Y:S01]  /*2270*/  VIADD R25, R7, 0xffffffff ;  /* 0xffffffff07197836 */ /* 0x001fe20000000000 */
[----:B------:R-:W-:Y:S03]  /*2280*/  STG.E.U8 desc[UR4][R4.64+0x38], R19 ;  /* 0x0000381304007986 */ /* 0x000fe6000c101104 */
[----:B------:R-:W-:Y:S01]  /*2290*/  IMAD.SHL.U32 R29, R20, 0x20, RZ ;  /* 0x00000020141d7824 */ /* 0x000fe200078e00ff */
[----:B------:R0:W-:Y:S04]  /*22a0*/  STG.E.U8 desc[UR4][R4.64+0x2b], R25 ;  /* 0x00002b1904007986 */ /* 0x0001e8000c101104 */
[----:B------:R-:W-:Y:S01]  /*22b0*/  LOP3.LUT R29, R29, R20, RZ, 0x3c, !PT ;  /* 0x000000141d1d7212 */ /* 0x000fe200078e3cff */
[----:B-1----:R-:W-:Y:S01]  /*22c0*/  VIADD R27, R24, 0xffffffff ;  /* 0xffffffff181b7836 */ /* 0x002fe20000000000 */
[----:B------:R-:W-:Y:S01]  /*22d0*/  LOP3.LUT R24, R21, 0x2, RZ, 0xc0, !PT ;  /* 0x0000000215187812 */ /* 0x000fe200078ec0ff */
[----:B------:R-:W-:-:S02]  /*22e0*/  IMAD.SHL.U32 R20, R20, 0x2, RZ ;  /* 0x0000000214147824 */ /* 0x000fc400078e00ff */
[----:B------:R-:W-:Y:S01]  /*22f0*/  IMAD.SHL.U32 R26, R29, 0x2000, RZ ;  /* 0x000020001d1a7824 */ /* 0x000fe200078e00ff */
[----:B------:R1:W-:Y:S02]  /*2300*/  STG.E.U8 desc[UR4][R4.64+0x27], R27 ;  /* 0x0000271b04007986 */ /* 0x0003e4000c101104 */
[----:B------:R-:W-:Y:S01]  /*2310*/  LOP3.LUT R20, R20, 0x2, RZ, 0xc0, !PT ;  /* 0x0000000214147812 */ /* 0x000fe200078ec0ff */
[----:B0-----:R-:W-:Y:S01]  /*2320*/  VIADD R25, R8, 0xffffffff ;  /* 0xffffffff08197836 */ /* 0x001fe20000000000 */
[----:B------:R-:W-:Y:S02]  /*2330*/  LOP3.LUT R26, R26, R29, RZ, 0x3c, !PT ;  /* 0x0000001d1a1a7212 */ /* 0x000fe400078e3cff */
[----:B------:R-:W-:Y:S02]  /*2340*/  LOP3.LUT R8, R6, 0x2, RZ, 0xc0, !PT ;  /* 0x0000000206087812 */ /* 0x000fe400078ec0ff */
[----:B------:R-:W-:Y:S01]  /*2350*/  SHF.R.U32.HI R29, RZ, 0x11, R26 ;  /* 0x00000011ff1d7819 */ /* 0x000fe2000001161a */
[----:B------:R-:W-:Y:S03]  /*2360*/  STG.E.U8 desc[UR4][R4.64+0x2f], R25 ;  /* 0x00002f1904007986 */ /* 0x000fe6000c101104 */
[----:B------:R-:W-:-:S05]  /*2370*/  LOP3.LUT R23, R29, R26, RZ, 0x3c, !PT ;  /* 0x0000001a1d177212 */ /* 0x000fca00078e3cff */
[----:B------:R-:W-:-:S05]  /*2380*/  IMAD.SHL.U32 R26, R23, 0x20, RZ ;  /* 0x00000020171a7824 */ /* 0x000fca00078e00ff */
[----:B------:R-:W-:Y:S01]  /*2390*/  LOP3.LUT R26, R26, R23, RZ, 0x3c, !PT ;  /* 0x000000171a1a7212 */ /* 0x000fe200078e3cff */
[----:B------:R-:W-:-:S04]  /*23a0*/  IMAD.SHL.U32 R23, R23, 0x2, RZ ;  /* 0x0000000217177824 */ /* 0x000fc800078e00ff */
[----:B------:R-:W-:Y:S01]  /*23b0*/  IMAD.SHL.U32 R29, R26, 0x2000, RZ ;  /* 0x000020001a1d7824 */ /* 0x000fe200078e00ff */
[----:B------:R-:W-:-:S04]  /*23c0*/  LOP3.LUT R23, R23, 0x2, RZ, 0xc0, !PT ;  /* 0x0000000217177812 */ /* 0x000fc800078ec0ff */
[----:B------:R-:W-:Y:S01]  /*23d0*/  LOP3.LUT R29, R29, R26, RZ, 0x3c, !PT ;  /* 0x0000001a1d1d7212 */ /* 0x000fe200078e3cff */
[----:B------:R-:W-:-:S03]  /*23e0*/  VIADD R23, R23, 0xffffffff ;  /* 0xffffffff17177836 */ /* 0x000fc60000000000 */
[----:B------:R-:W-:Y:S02]  /*23f0*/  SHF.R.U32.HI R26, RZ, 0x11, R29 ;  /* 0x00000011ff1a7819 */ /* 0x000fe4000001161d */
[----:B------:R-:W-:Y:S02]  /*2400*/  STG.E.U8 desc[UR4][R4.64+0x3a], R23 ;  /* 0x00003a1704007986 */ /* 0x000fe4000c101104 */
[----:B------:R-:W-:Y:S01]  /*2410*/  LOP3.LUT R21, R26, R29, RZ, 0x3c, !PT ;  /* 0x0000001d1a157212 */ /* 0x000fe200078e3cff */
[----:B------:R-:W-:-:S04]  /*2420*/  VIADD R29, R24, 0xffffffff ;  /* 0xffffffff181d7836 */ /* 0x000fc80000000000 */
[----:B------:R-:W-:Y:S01]  /*2430*/  IMAD.SHL.U32 R22, R21, 0x20, RZ ;  /* 0x0000002015167824 */ /* 0x000fe200078e00ff */
[----:B------:R-:W-:Y:S04]  /*2440*/  STG.E.U8 desc[UR4][R4.64+0x29], R29 ;  /* 0x0000291d04007986 */ /* 0x000fe8000c101104 */
[----:B------:R-:W-:Y:S01]  /*2450*/  LOP3.LUT R24, R22, R21, RZ, 0x3c, !PT ;  /* 0x0000001516187212 */ /* 0x000fe200078e3cff */
[----:B------:R-:W-:Y:S02]  /*2460*/  IMAD.SHL.U32 R22, R17, 0x2, RZ ;  /* 0x0000000211167824 */ /* 0x000fe400078e00ff */
[----:B------:R-:W-:Y:S02]  /*2470*/  VIADD R17, R18, 0xffffffff ;  /* 0xffffffff12117836 */ /* 0x000fe40000000000 */
[----:B-1----:R-:W-:Y:S01]  /*2480*/  IMAD.SHL.U32 R27, R24, 0x2000, RZ ;  /* 0x00002000181b7824 */ /* 0x002fe200078e00ff */
[----:B------:R-:W-:Y:S01]  /*2490*/  LOP3.LUT R22, R22, 0x2, RZ, 0xc0, !PT ;  /* 0x0000000216167812 */ /* 0x000fe200078ec0ff */
[----:B------:R-:W-:Y:S01]  /*24a0*/  IMAD.SHL.U32 R21, R21, 0x2, RZ ;  /* 0x0000000215157824 */ /* 0x000fe200078e00ff */
[----:B------:R0:W-:Y:S02]  /*24b0*/  STG.E.U8 desc[UR4][R4.64+0x2a], R17 ;  /* 0x00002a1104007986 */ /* 0x0001e4000c101104 */
[----:B------:R-:W-:Y:S01]  /*24c0*/  LOP3.LUT R7, R27, R24, RZ, 0x3c, !PT ;  /* 0x000000181b077212 */ /* 0x000fe200078e3cff */
[----:B------:R-:W-:Y:S01]  /*24d0*/  VIADD R27, R22, 0xffffffff ;  /* 0xffffffff161b7836 */ /* 0x000fe20000000000 */
[----:B------:R-:W-:-:S02]  /*24e0*/  LOP3.LUT R21, R21, 0x2, RZ, 0xc0, !PT ;  /* 0x0000000215157812 */ /* 0x000fc400078ec0ff */
[----:B------:R-:W-:Y:S02]  /*24f0*/  SHF.R.U32.HI R18, RZ, 0x11, R7 ;  /* 0x00000011ff127819 */ /* 0x000fe40000011607 */
[----:B------:R1:W-:Y:S01]  /*2500*/  STG.E.U8 desc[UR4][R4.64+0x2c], R27 ;  /* 0x00002c1b04007986 */ /* 0x0003e2000c101104 */
[----:B------:R-:W-:Y:S01]  /*2510*/  VIADD R21, R21, 0xffffffff ;  /* 0xffffffff15157836 */ /* 0x000fe20000000000 */
[----:B------:R-:W-:Y:S01]  /*2520*/  LOP3.LUT R7, R18, R7, RZ, 0x3c, !PT ;  /* 0x0000000712077212 */ /* 0x000fe200078e3cff */
[----:B0-----:R-:W-:-:S03]  /*2530*/  VIADD R17, R16, 0xffffffff ;  /* 0xffffffff10117836 */ /* 0x001fc60000000000 */
[----:B------:R-:W-:Y:S01]  /*2540*/  STG.E.U8 desc[UR4][R4.64+0x3b], R21 ;  /* 0x00003b1504007986 */ /* 0x000fe2000c101104 */
[----:B------:R-:W-:-:S03]  /*2550*/  IMAD.SHL.U32 R18, R7, 0x20, RZ ;  /* 0x0000002007127824 */ /* 0x000fc600078e00ff */
[----:B------:R0:W-:Y:S02]  /*2560*/  STG.E.U8 desc[UR4][R4.64+0x2e], R17 ;  /* 0x00002e1104007986 */ /* 0x0001e4000c101104 */
[----:B------:R-:W-:Y:S01]  /*2570*/  LOP3.LUT R18, R18, R7, RZ, 0x3c, !PT ;  /* 0x0000000712127212 */ /* 0x000fe200078e3cff */
[----:B------:R-:W-:-:S04]  /*2580*/  IMAD.SHL.U32 R7, R7, 0x2, RZ ;  /* 0x0000000207077824 */ /* 0x000fc800078e00ff */
[----:B-1----:R-:W-:Y:S01]  /*2590*/  IMAD.SHL.U32 R27, R18, 0x2000, RZ ;  /* 0x00002000121b7824 */ /* 0x002fe200078e00ff */
[----:B------:R-:W-:-:S04]  /*25a0*/  LOP3.LUT R7, R7, 0x2, RZ, 0xc0, !PT ;  /* 0x0000000207077812 */ /* 0x000fc800078ec0ff */
[----:B------:R-:W-:Y:S01]  /*25b0*/  LOP3.LUT R18, R27, R18, RZ, 0x3c, !PT ;  /* 0x000000121b127212 */ /* 0x000fe200078e3cff */
[----:B------:R-:W-:Y:S01]  /*25c0*/  VIADD R27, R14, 0xffffffff ;  /* 0xffffffff0e1b7836 */ /* 0x000fe20000000000 */
[----:B------:R-:W-:Y:S01]  /*25d0*/  LOP3.LUT R14, R13, 0x2, RZ, 0xc0, !PT ;  /* 0x000000020d0e7812 */ /* 0x000fe200078ec0ff */
[----:B------:R-:W-:Y:S01]  /*25e0*/  VIADD R13, R8, 0xffffffff ;  /* 0xffffffff080d7836 */ /* 0x000fe20000000000 */
[----:B------:R-:W-:Y:S01]  /*25f0*/  SHF.R.U32.HI R29, RZ, 0x11, R18 ;  /* 0x00000011ff1d7819 */ /* 0x000fe20000011612 */
[----:B------:R-:W-:Y:S01]  /*2600*/  VIADD R7, R7, 0xffffffff ;  /* 0xffffffff07077836 */ /* 0x000fe20000000000 */
[----:B------:R-:W-:Y:S01]  /*2610*/  LOP3.LUT R8, R11, 0x2, RZ, 0xc0, !PT ;  /* 0x000000020b087812 */ /* 0x000fe200078ec0ff */
[----:B------:R-:W-:Y:S01]  /*2620*/  VIADD R15, R14, 0xffffffff ;  /* 0xffffffff0e0f7836 */ /* 0x000fe20000000000 */
[----:B------:R-:W-:Y:S01]  /*2630*/  LOP3.LUT R6, R29, R18, RZ, 0x3c, !PT ;  /* 0x000000121d067212 */ /* 0x000fe200078e3cff */
[----:B------:R-:W-:Y:S01]  /*2640*/  VIADD R11, R12, 0xffffffff ;  /* 0xffffffff0c0b7836 */ /* 0x000fe20000000000 */
[----:B------:R1:W-:Y:S01]  /*2650*/  STG.E.U8 desc[UR4][R4.64+0x32], R13 ;  /* 0x0000320d04007986 */ /* 0x0003e2000c101104 */
[----:B------:R-:W-:Y:S01]  /*2660*/  VIADD R9, R8, 0xffffffff ;  /* 0xffffffff08097836 */ /* 0x000fe20000000000 */
[----:B------:R-:W-:Y:S01]  /*2670*/  LOP3.LUT R8, R0, 0x2, RZ, 0xc0, !PT ;  /* 0x0000000200087812 */ /* 0x000fe200078ec0ff */
[C---:B0-----:R-:W-:Y:S01]  /*2680*/  IMAD.SHL.U32 R17, R6.reuse, 0x20, RZ ;  /* 0x0000002006117824 */ /* 0x041fe200078e00ff */
[----:B------:R0:W-:Y:S04]  /*2690*/  STG.E.U8 desc[UR4][R4.64+0x33], R15 ;  /* 0x0000330f04007986 */ /* 0x0001e8000c101104 */
[----:B------:R-:W-:Y:S01]  /*26a0*/  LOP3.LUT R17, R17, R6, RZ, 0x3c, !PT ;  /* 0x0000000611117212 */ /* 0x000fe200078e3cff */
[----:B------:R-:W-:Y:S01]  /*26b0*/  STG.E.U8 desc[UR4][R4.64+0x34], R11 ;  /* 0x0000340b04007986 */ /* 0x000fe2000c101104 */
[----:B------:R-:W-:-:S02]  /*26c0*/  IMAD.SHL.U32 R6, R6, 0x2, RZ ;  /* 0x0000000206067824 */ /* 0x000fc400078e00ff */
[----:B-1----:R-:W-:Y:S01]  /*26d0*/  VIADD R13, R10, 0xffffffff ;  /* 0xffffffff0a0d7836 */ /* 0x002fe20000000000 */
[----:B------:R1:W-:Y:S01]  /*26e0*/  STG.E.U8 desc[UR4][R4.64+0x35], R9 ;  /* 0x0000350904007986 */ /* 0x0003e2000c101104 */
[----:B------:R-:W-:Y:S01]  /*26f0*/  IMAD.SHL.U32 R14, R17, 0x2000, RZ ;  /* 0x00002000110e7824 */ /* 0x000fe200078e00ff */
[----:B------:R-:W-:Y:S02]  /*2700*/  LOP3.LUT R6, R6, 0x2, RZ, 0xc0, !PT ;  /* 0x0000000206067812 */ /* 0x000fe400078ec0ff */
[----:B------:R-:W-:Y:S02]  /*2710*/  STG.E.U8 desc[UR4][R4.64+0x36], R13 ;  /* 0x0000360d04007986 */ /* 0x000fe4000c101104 */
[----:B------:R-:W-:Y:S02]  /*2720*/  LOP3.LUT R14, R14, R17, RZ, 0x3c, !PT ;  /* 0x000000110e0e7212 */ /* 0x000fe400078e3cff */
[----:B------:R-:W-:Y:S02]  /*2730*/  STG.E.U8 desc[UR4][R4.64+0x30], R27 ;  /* 0x0000301b04007986 */ /* 0x000fe4000c101104 */
[----:B0-----:R-:W-:Y:S01]  /*2740*/  SHF.R.U32.HI R15, RZ, 0x11, R14 ;  /* 0x00000011ff0f7819 */ /* 0x001fe2000001160e */
[----:B-1----:R-:W-:Y:S01]  /*2750*/  VIADD R9, R20, 0xffffffff ;  /* 0xffffffff14097836 */ /* 0x002fe20000000000 */
[----:B------:R-:W-:Y:S02]  /*2760*/  STG.E.U8 desc[UR4][R4.64+0x3c], R7 ;  /* 0x00003c0704007986 */ /* 0x000fe4000c101104 */
[----:B------:R-:W-:Y:S01]  /*2770*/  LOP3.LUT R0, R15, R14, RZ, 0x3c, !PT ;  /* 0x0000000e0f007212 */ /* 0x000fe200078e3cff */
[----:B------:R-:W-:Y:S01]  /*2780*/  VIADD R15, R8, 0xffffffff ;  /* 0xffffffff080f7836 */ /* 0x000fe20000000000 */
[----:B------:R0:W-:Y:S03]  /*2790*/  STG.E.U8 desc[UR4][R4.64+0x39], R9 ;  /* 0x0000390904007986 */ /* 0x0001e6000c101104 */
[C---:B------:R-:W-:Y:S01]  /*27a0*/  IMAD.SHL.U32 R11, R0.reuse, 0x20, RZ ;  /* 0x00000020000b7824 */ /* 0x040fe200078e00ff */
[----:B------:R1:W-:Y:S04]  /*27b0*/  STG.E.U8 desc[UR4][R4.64+0x37], R15 ;  /* 0x0000370f04007986 */ /* 0x0003e8000c101104 */
[----:B------:R-:W-:Y:S01]  /*27c0*/  LOP3.LUT R11, R11, R0, RZ, 0x3c, !PT ;  /* 0x000000000b0b7212 */ /* 0x000fe200078e3cff */
[----:B------:R-:W-:-:S04]  /*27d0*/  IMAD.SHL.U32 R0, R0, 0x2, RZ ;  /* 0x0000000200007824 */ /* 0x000fc800078e00ff */
[----:B------:R-:W-:Y:S01]  /*27e0*/  IMAD.SHL.U32 R8, R11, 0x2000, RZ ;  /* 0x000020000b087824 */ /* 0x000fe200078e00ff */
[----:B------:R-:W-:Y:S01]  /*27f0*/  LOP3.LUT R0, R0, 0x2, RZ, 0xc0, !PT ;  /* 0x0000000200007812 */ /* 0x000fe200078ec0ff */
[----:B0-----:R-:W-:-:S03]  /*2800*/  VIADD R9, R6, 0xffffffff ;  /* 0xffffffff06097836 */ /* 0x001fc60000000000 */
[----:B------:R-:W-:Y:S02]  /*2810*/  LOP3.LUT R8, R8, R11, RZ, 0x3c, !PT ;  /* 0x0000000b08087212 */ /* 0x000fe400078e3cff */
[----:B------:R-:W-:Y:S02]  /*2820*/  STG.E.U8 desc[UR4][R4.64+0x3d], R9 ;  /* 0x00003d0904007986 */ /* 0x000fe4000c101104 */
[----:B------:R-:W-:-:S04]  /*2830*/  SHF.R.U32.HI R11, RZ, 0x11, R8 ;  /* 0x00000011ff0b7819 */ /* 0x000fc80000011608 */
[----:B------:R-:W-:Y:S01]  /*2840*/  LOP3.LUT R8, R11, R8, RZ, 0x3c, !PT ;  /* 0x000000080b087212 */ /* 0x000fe200078e3cff */
[----:B------:R-:W-:-:S04]  /*2850*/  VIADD R11, R0, 0xffffffff ;  /* 0xffffffff000b7836 */ /* 0x000fc80000000000 */
[C---:B------:R-:W-:Y:S01]  /*2860*/  IMAD.SHL.U32 R10, R8.reuse, 0x2, RZ ;  /* 0x00000002080a7824 */ /* 0x040fe200078e00ff */
[----:B------:R-:W-:Y:S01]  /*2870*/  STG.E.U8 desc[UR4][R4.64+0x3e], R11 ;  /* 0x00003e0b04007986 */ /* 0x000fe2000c101104 */
[----:B------:R-:W-:-:S03]  /*2880*/  IMAD.SHL.U32 R13, R8, 0x20, RZ ;  /* 0x00000020080d7824 */ /* 0x000fc600078e00ff */
[----:B------:R-:W-:Y:S02]  /*2890*/  LOP3.LUT R10, R10, 0x2, RZ, 0xc0, !PT ;  /* 0x000000020a0a7812 */ /* 0x000fe400078ec0ff */
[----:B------:R-:W-:-:S03]  /*28a0*/  LOP3.LUT R13, R13, R8, RZ, 0x3c, !PT ;  /* 0x000000080d0d7212 */ /* 0x000fc600078e3cff */
[----:B-1----:R-:W-:-:S05]  /*28b0*/  VIADD R15, R10, 0xffffffff ;  /* 0xffffffff0a0f7836 */ /* 0x002fca0000000000 */
[----:B------:R-:W-:Y:S04]  /*28c0*/  STG.E.U8 desc[UR4][R4.64+0x3f], R15 ;  /* 0x00003f0f04007986 */ /* 0x000fe8000c101104 */
[----:B------:R-:W-:Y:S01]  /*28d0*/  STG.E desc[UR4][R2.64], R13 ;  /* 0x0000000d02007986 */ /* 0x000fe2000c101904 */
[----:B------:R-:W-:Y:S05]  /*28e0*/  EXIT ;  /* 0x000000000000794d */ /* 0x000fea0003800000 */
.L_x_18:
        /* <DEDUP_REMOVED lines=9> */
.L_x_22:


//--------------------- .nv.shared._Z6reduceILj64EEviPcPiS0_ --------------------------
	.section	.nv.shared._Z6reduceILj64EEviPcPiS0_,"aw",@nobits
	.sectionflags	@""
	.align	16
	.zero		1024


//--------------------- .nv.shared.reserved.0     --------------------------
	.section	.nv.shared.reserved.0,"aw",@nobits
	.weak		__nv_reservedSMEM_offset_0_alias
	.size		__nv_reservedSMEM_offset_0_alias, 0, 64
	.other		__nv_reservedSMEM_offset_0_alias,@"STO_CUDA_RESERVED_SHARED STV_DEFAULT"
__nv_reservedSMEM_offset_0_alias:
	.zero		0
	.zero		64


//--------------------- .nv.shared._Z12update_spinsiPcS_ffPjPi --------------------------
	.section	.nv.shared._Z12update_spinsiPcS_ffPjPi,"aw",@nobits
	.sectionflags	@""
	.align	16
	.zero		1024


//--------------------- .nv.shared._Z14preapare_spinsPcPj --------------------------
	.section	.nv.shared._Z14preapare_spinsPcPj,"aw",@nobits
	.sectionflags	@""
	.align	16
	.zero		1024


//--------------------- .nv.constant0._Z6reduceILj64EEviPcPiS0_ --------------------------
	.section	.nv.constant0._Z6reduceILj64EEviPcPiS0_,"a",@progbits
	.sectionflags	@""
	.align	4
.nv.constant0._Z6reduceILj64EEviPcPiS0_:
	.zero		928


//--------------------- .nv.constant0._Z12update_spinsiPcS_ffPjPi --------------------------
	.section	.nv.constant0._Z12update_spinsiPcS_ffPjPi,"a",@progbits
	.sectionflags	@""
	.align	4
.nv.constant0._Z12update_spinsiPcS_ffPjPi:
	.zero		944


//--------------------- .nv.constant0._Z14preapare_spinsPcPj --------------------------
	.section	.nv.constant0._Z14preapare_spinsPcPj,"a",@progbits
	.sectionflags	@""
	.align	4
.nv.constant0._Z14preapare_spinsPcPj:
	.zero		912


//--------------------- SYMBOLS --------------------------

	.type		.nv.reservedSmem.offset0,@object
	.size		.nv.reservedSmem.offset0,0x4
	.type		.nv.reservedSmem.cap,@object
	.size		.nv.reservedSmem.cap,0x4
